// auto-generated by cutlass_sweep.gemm — config: {"arch": "sm_90", "cluster_m": 1, "cluster_n": 1, "dtype": "bf16", "dtype_b": "bf16", "layout": "nt", "stages": 0, "tile_k": 64, "tile_m": 192, "tile_n": 256}
#include "cutlass/cutlass.h"
#include "cutlass/gemm/collective/collective_builder.hpp"
#include "cutlass/gemm/device/gemm_universal_adapter.h"
#include "cutlass/gemm/kernel/gemm_universal.hpp"
#include "cutlass/epilogue/collective/collective_builder.hpp"

using ElemA = cutlass::bfloat16_t;
using ElemB = cutlass::bfloat16_t;
using ElemCD = cutlass::bfloat16_t;
using Acc  = float;
using TileShape    = cute::Shape<cute::_192, cute::_256, cute::_64>;
using ClusterShape = cute::Shape<cute::_1, cute::_1, cute::_1>;

using CollectiveEpilogue = typename cutlass::epilogue::collective::CollectiveBuilder<
    cutlass::arch::Sm90, cutlass::arch::OpClassTensorOp,
    TileShape, ClusterShape,
    cutlass::epilogue::collective::EpilogueTileAuto,
    Acc, Acc,
    ElemCD, cutlass::layout::RowMajor, 128 / cutlass::sizeof_bits<ElemCD>::value,
    ElemCD, cutlass::layout::RowMajor, 128 / cutlass::sizeof_bits<ElemCD>::value,
    cutlass::epilogue::collective::EpilogueScheduleAuto
  >::CollectiveOp;

using CollectiveMainloop = typename cutlass::gemm::collective::CollectiveBuilder<
    cutlass::arch::Sm90, cutlass::arch::OpClassTensorOp,
    ElemA, cutlass::layout::RowMajor, 128 / cutlass::sizeof_bits<ElemA>::value,
    ElemB, cutlass::layout::ColumnMajor, 128 / cutlass::sizeof_bits<ElemB>::value,
    Acc,
    TileShape, ClusterShape,
    cutlass::gemm::collective::StageCountAutoCarveout<static_cast<int>(sizeof(typename CollectiveEpilogue::SharedStorage))>,
    cutlass::gemm::collective::KernelScheduleAuto
  >::CollectiveOp;

using GemmKernel = cutlass::gemm::kernel::GemmUniversal<
    cute::Shape<int,int,int,int>,
    CollectiveMainloop,
    CollectiveEpilogue
>;
using Gemm = cutlass::gemm::device::GemmUniversalAdapter<GemmKernel>;

// Force the device kernel symbol into the cubin without needing a host main.
auto* _anchor = &cutlass::device_kernel<GemmKernel>;


// ===== COMPILED SASS (sm_90a) =====

	.target	sm_90a

	.elftype	@"ET_EXEC"


//--------------------- .note.nv.tkinfo           --------------------------
	.section	.note.nv.tkinfo,"",@"SHT_NOTE"
	.sectionflags	@"SHF_NOTE_NV_TKINFO"
	.tkinfo
        /*0018*/ 	.word	0x00000002
        /*0030*/ 	.string	""
        /*0030*/ 	.string	"ptxas"
        /*0030*/ 	.string	"Cuda compilation tools, release 13.0, V13.0.88"
        /*0030*/ 	.string	"Build cuda_13.0.r13.0/compiler.36424714_0"
        /*0030*/ 	.string	"-arch sm_90a -m 64 "



//--------------------- .note.nv.cuinfo           --------------------------
	.section	.note.nv.cuinfo,"",@"SHT_NOTE"
	.sectionflags	@"SHF_NOTE_NV_CUINFO"
        /*0018*/ 	.short	0x0002
        /*001a*/ 	.short	0x005a
        /*001c*/ 	.short	0x0082
	.zero		2


//--------------------- .nv.info                  --------------------------
	.section	.nv.info,"",@"SHT_CUDA_INFO"
	.align	4


	//----- nvinfo : EIATTR_REGCOUNT
	.align		4
        /*0000*/ 	.byte	0x04, 0x2f
        /*0002*/ 	.short	(.L_15 - .L_14)
	.align		4
.L_14:
        /*0004*/ 	.word	index@(_ZN7cutlass13device_kernelINS_4gemm6kernel13GemmUniversalIN4cute5tupleIJiiiiEEENS1_10collective13CollectiveMmaINS1_34MainloopSm90TmaGmmaWarpSpecializedILi4ENS5_IJNS4_1CILi1EEESB_SB_EEENS1_35KernelTmaWarpSpecializedCooperativeEEENS5_IJNSA_ILi192EEENSA_ILi256EEENSA_ILi64EEEEEENS_10bfloat16_tENS5_IJlSB_lEEESJ_SK_NS4_8TiledMMAINS4_8MMA_AtomIJNS4_4SM904GMMA28MMA_64x256x16_F32BF16BF16_SSILNSO_5MajorE0ELSQ_0ELNSO_7ScaleInE1ELSR_1EEEEEENS4_6LayoutINS5_IJNSA_ILi2EEESB_SB_EEENS5_IJSB_NSA_ILi0EEESX_EEEEENS5_IJNS4_10UnderscoreES10_S10_EEEEENS4_13SM90_TMA_LOADENS4_14ComposedLayoutINS4_7SwizzleILi3ELi4ELi3EEENS4_18smem_ptr_flag_bitsILi16EEENSU_INS5_IJNSA_ILi8EEESH_EEENS5_IJSH_SB_EEEEEEEvNS4_8identityES13_S1D_vS1E_EENS_8epilogue10collective6detail29Sm90TmaWarpSpecializedAdapterINS1H_15DefaultEpilogueISJ_SK_SK_NS1G_6thread17LinearCombinationISJ_Li1EffLNS1L_9ScaleType4KindE0ELNS_15FloatRoundStyleE2ESJ_EENS1_15EpilogueDefaultEEEEEvvEEEEvNT_6ParamsE)
        /*0008*/ 	.word	0x000000a8


	//----- nvinfo : EIATTR_FRAME_SIZE
	.align		4
.L_15:
        /*000c*/ 	.byte	0x04, 0x11
        /*000e*/ 	.short	(.L_17 - .L_16)
	.align		4
.L_16:
        /*0010*/ 	.word	index@(_ZN7cutlass13device_kernelINS_4gemm6kernel13GemmUniversalIN4cute5tupleIJiiiiEEENS1_10collective13CollectiveMmaINS1_34MainloopSm90TmaGmmaWarpSpecializedILi4ENS5_IJNS4_1CILi1EEESB_SB_EEENS1_35KernelTmaWarpSpecializedCooperativeEEENS5_IJNSA_ILi192EEENSA_ILi256EEENSA_ILi64EEEEEENS_10bfloat16_tENS5_IJlSB_lEEESJ_SK_NS4_8TiledMMAINS4_8MMA_AtomIJNS4_4SM904GMMA28MMA_64x256x16_F32BF16BF16_SSILNSO_5MajorE0ELSQ_0ELNSO_7ScaleInE1ELSR_1EEEEEENS4_6LayoutINS5_IJNSA_ILi2EEESB_SB_EEENS5_IJSB_NSA_ILi0EEESX_EEEEENS5_IJNS4_10UnderscoreES10_S10_EEEEENS4_13SM90_TMA_LOADENS4_14ComposedLayoutINS4_7SwizzleILi3ELi4ELi3EEENS4_18smem_ptr_flag_bitsILi16EEENSU_INS5_IJNSA_ILi8EEESH_EEENS5_IJSH_SB_EEEEEEEvNS4_8identityES13_S1D_vS1E_EENS_8epilogue10collective6detail29Sm90TmaWarpSpecializedAdapterINS1H_15DefaultEpilogueISJ_SK_SK_NS1G_6thread17LinearCombinationISJ_Li1EffLNS1L_9ScaleType4KindE0ELNS_15FloatRoundStyleE2ESJ_EENS1_15EpilogueDefaultEEEEEvvEEEEvNT_6ParamsE)
        /*0014*/ 	.word	0x000007d0


	//----- nvinfo : EIATTR_MIN_STACK_SIZE
	.align		4
.L_17:
        /*0018*/ 	.byte	0x04, 0x12
        /*001a*/ 	.short	(.L_19 - .L_18)
	.align		4
.L_18:
        /*001c*/ 	.word	index@(_ZN7cutlass13device_kernelINS_4gemm6kernel13GemmUniversalIN4cute5tupleIJiiiiEEENS1_10collective13CollectiveMmaINS1_34MainloopSm90TmaGmmaWarpSpecializedILi4ENS5_IJNS4_1CILi1EEESB_SB_EEENS1_35KernelTmaWarpSpecializedCooperativeEEENS5_IJNSA_ILi192EEENSA_ILi256EEENSA_ILi64EEEEEENS_10bfloat16_tENS5_IJlSB_lEEESJ_SK_NS4_8TiledMMAINS4_8MMA_AtomIJNS4_4SM904GMMA28MMA_64x256x16_F32BF16BF16_SSILNSO_5MajorE0ELSQ_0ELNSO_7ScaleInE1ELSR_1EEEEEENS4_6LayoutINS5_IJNSA_ILi2EEESB_SB_EEENS5_IJSB_NSA_ILi0EEESX_EEEEENS5_IJNS4_10UnderscoreES10_S10_EEEEENS4_13SM90_TMA_LOADENS4_14ComposedLayoutINS4_7SwizzleILi3ELi4ELi3EEENS4_18smem_ptr_flag_bitsILi16EEENSU_INS5_IJNSA_ILi8EEESH_EEENS5_IJSH_SB_EEEEEEEvNS4_8identityES13_S1D_vS1E_EENS_8epilogue10collective6detail29Sm90TmaWarpSpecializedAdapterINS1H_15DefaultEpilogueISJ_SK_SK_NS1G_6thread17LinearCombinationISJ_Li1EffLNS1L_9ScaleType4KindE0ELNS_15FloatRoundStyleE2ESJ_EENS1_15EpilogueDefaultEEEEEvvEEEEvNT_6ParamsE)
        /*0020*/ 	.word	0x000007d0
.L_19:


//--------------------- .nv.compat                --------------------------
	.section	.nv.compat,"",@"SHT_CUDA_COMPAT_INFO"
	.align	4
        /*0000*/ 	.byte	0x02, 0x09, 0x01, 0x00, 0x02, 0x02, 0x04, 0x00, 0x02, 0x05, 0x05, 0x00, 0x03, 0x07, 0x01, 0x01
        /*0010*/ 	.byte	0x02, 0x03, 0x01, 0x00, 0x02, 0x06, 0x01, 0x00, 0x04, 0x0b, 0x08, 0x00, 0x00, 0x00, 0x00, 0x00
        /*0020*/ 	.byte	0x00, 0x00, 0x00, 0x00


//--------------------- .nv.info._ZN7cutlass13device_kernelINS_4gemm6kernel13GemmUniversalIN4cute5tupleIJiiiiEEENS1_10collective13CollectiveMmaINS1_34MainloopSm90TmaGmmaWarpSpecializedILi4ENS5_IJNS4_1CILi1EEESB_SB_EEENS1_35KernelTmaWarpSpecializedCooperativeEEENS5_IJNSA_ILi192EEENSA_ILi256EEENSA_ILi64EEEEEENS_10bfloat16_tENS5_IJlSB_lEEESJ_SK_NS4_8TiledMMAINS4_8MMA_AtomIJNS4_4SM904GMMA28MMA_64x256x16_F32BF16BF16_SSILNSO_5MajorE0ELSQ_0ELNSO_7ScaleInE1ELSR_1EEEEEENS4_6LayoutINS5_IJNSA_ILi2EEESB_SB_EEENS5_IJSB_NSA_ILi0EEESX_EEEEENS5_IJNS4_10UnderscoreES10_S10_EEEEENS4_13SM90_TMA_LOADENS4_14ComposedLayoutINS4_7SwizzleILi3ELi4ELi3EEENS4_18smem_ptr_flag_bitsILi16EEENSU_INS5_IJNSA_ILi8EEESH_EEENS5_IJSH_SB_EEEEEEEvNS4_8identityES13_S1D_vS1E_EENS_8epilogue10collective6detail29Sm90TmaWarpSpecializedAdapterINS1H_15DefaultEpilogueISJ_SK_SK_NS1G_6thread17LinearCombinationISJ_Li1EffLNS1L_9ScaleType4KindE0ELNS_15FloatRoundStyleE2ESJ_EENS1_15EpilogueDefaultEEEEEvvEEEEvNT_6ParamsE --------------------------
	.section	.nv.info._ZN7cutlass13device_kernelINS_4gemm6kernel13GemmUniversalIN4cute5tupleIJiiiiEEENS1_10collective13CollectiveMmaINS1_34MainloopSm90TmaGmmaWarpSpecializedILi4ENS5_IJNS4_1CILi1EEESB_SB_EEENS1_35KernelTmaWarpSpecializedCooperativeEEENS5_IJNSA_ILi192EEENSA_ILi256EEENSA_ILi64EEEEEENS_10bfloat16_tENS5_IJlSB_lEEESJ_SK_NS4_8TiledMMAINS4_8MMA_AtomIJNS4_4SM904GMMA28MMA_64x256x16_F32BF16BF16_SSILNSO_5MajorE0ELSQ_0ELNSO_7ScaleInE1ELSR_1EEEEEENS4_6LayoutINS5_IJNSA_ILi2EEESB_SB_EEENS5_IJSB_NSA_ILi0EEESX_EEEEENS5_IJNS4_10UnderscoreES10_S10_EEEEENS4_13SM90_TMA_LOADENS4_14ComposedLayoutINS4_7SwizzleILi3ELi4ELi3EEENS4_18smem_ptr_flag_bitsILi16EEENSU_INS5_IJNSA_ILi8EEESH_EEENS5_IJSH_SB_EEEEEEEvNS4_8identityES13_S1D_vS1E_EENS_8epilogue10collective6detail29Sm90TmaWarpSpecializedAdapterINS1H_15DefaultEpilogueISJ_SK_SK_NS1G_6thread17LinearCombinationISJ_Li1EffLNS1L_9ScaleType4KindE0ELNS_15FloatRoundStyleE2ESJ_EENS1_15EpilogueDefaultEEEEEvvEEEEvNT_6ParamsE,"",@"SHT_CUDA_INFO"
	.sectionflags	@""
	.align	4


	//----- nvinfo : EIATTR_CUDA_API_VERSION
	.align		4
        /*0000*/ 	.byte	0x04, 0x37
        /*0002*/ 	.short	(.L_21 - .L_20)
.L_20:
        /*0004*/ 	.word	0x00000082


	//----- nvinfo : EIATTR_KPARAM_INFO
	.align		4
.L_21:
        /*0008*/ 	.byte	0x04, 0x17
        /*000a*/ 	.short	(.L_23 - .L_22)
.L_22:
        /*000c*/ 	.word	0x00000000
        /*0010*/ 	.short	0x0000
        /*0012*/ 	.short	0x0070
        /*0014*/ 	.byte	0x00, 0xf0, 0x01, 0x10


	//----- nvinfo : EIATTR_SPARSE_MMA_MASK
	.align		4
.L_23:
        /*0018*/ 	.byte	0x03, 0x50
        /*001a*/ 	.short	0x0000


	//----- nvinfo : EIATTR_MAXREG_COUNT
	.align		4
        /*001c*/ 	.byte	0x03, 0x1b
        /*001e*/ 	.short	0x00a8


	//----- nvinfo : EIATTR_NUM_BARRIERS
	.align		4
        /*0020*/ 	.byte	0x02, 0x4c
        /*0022*/ 	.byte	0x01
	.zero		1


	//----- nvinfo : EIATTR_EXTERNS
	.align		4
        /*0024*/ 	.byte	0x04, 0x0f
        /*0026*/ 	.short	(.L_25 - .L_24)


	//   ....[0]....
	.align		4
.L_24:
        /*0028*/ 	.word	index@(__assertfail)


	//----- nvinfo : EIATTR_ANNOTATIONS
	.align		4
.L_25:
        /*002c*/ 	.byte	0x04, 0x55
        /*002e*/ 	.short	(.L_27 - .L_26)


	//   ....[0]....
.L_26:
        /*0030*/ 	.word	0x00000001
        /*0034*/ 	.byte	0x90, 0x05, 0x00, 0x00, 0x01, 0x00, 0x00, 0x00, 0x50, 0x13, 0x00, 0x00, 0x01, 0x00, 0x00, 0x00
        /* <DEDUP_REMOVED lines=756> */
        /*2f84*/ 	.byte	0xb0, 0xb4, 0x01, 0x00, 0x01, 0x00, 0x00, 0x00, 0x50, 0xb6, 0x01, 0x00


	//----- nvinfo : EIATTR_MERCURY_ISA_VERSION
	.align		4
.L_27:
        /*2f90*/ 	.byte	0x03, 0x5f
        /*2f92*/ 	.short	0x0101


	//----- nvinfo : EIATTR_INT_WARP_WIDE_INSTR_OFFSETS
	.align		4
        /*2f94*/ 	.byte	0x04, 0x31
        /*2f96*/ 	.short	(.L_29 - .L_28)


	//   ....[0]....
.L_28:
        /*2f98*/ 	.word	0x00000460


	//   ....[1]....
        /*2f9c*/ 	.word	0x00000470


	//   ....[2]....
        /*2fa0*/ 	.word	0x000005a0


	//----- nvinfo : EIATTR_COOP_GROUP_MASK_REGIDS
	.align		4
.L_29:
        /*2fa4*/ 	.byte	0x04, 0x29
        /*2fa6*/ 	.short	(.L_31 - .L_30)


	//   ....[0]....
.L_30:
        /*2fa8*/ 	.word	0xffffffff


	//   ....[1]....
        /*2fac*/ 	.word	0xffffffff


	//   ....[2]....
        /*2fb0*/ 	.word	0xffffffff


	//   ....[3]....
        /*2fb4*/ 	.word	0xffffffff


	//   ....[4]....
        /*2fb8*/ 	.word	0xffffffff


	//----- nvinfo : EIATTR_COOP_GROUP_INSTR_OFFSETS
	.align		4
.L_31:
        /*2fbc*/ 	.byte	0x04, 0x28
        /*2fbe*/ 	.short	(.L_33 - .L_32)


	//   ....[0]....
.L_32:
        /*2fc0*/ 	.word	0x00000070


	//   ....[1]....
        /*2fc4*/ 	.word	0x00000080


	//   ....[2]....
        /*2fc8*/ 	.word	0x000001a0


	//   ....[3]....
        /*2fcc*/ 	.word	0x000003b0


	//   ....[4]....
        /*2fd0*/ 	.word	0x00000fe0


	//----- nvinfo : EIATTR_REG_RECONFIG
	.align		4
.L_33:
        /*2fd4*/ 	.byte	0x01, 0x54
	.zero		2


	//----- nvinfo : EIATTR_SYSCALL_OFFSETS
	.align		4
        /*2fd8*/ 	.byte	0x04, 0x46
        /*2fda*/ 	.short	(.L_35 - .L_34)


	//   ....[0]....
.L_34:
        /*2fdc*/ 	.word	0x00001190


	//----- nvinfo : EIATTR_MBARRIER_INSTR_OFFSETS
	.align		4
.L_35:
        /*2fe0*/ 	.byte	0x04, 0x39
        /*2fe2*/ 	.short	(.L_37 - .L_36)


	//   ....[0]....
.L_36:
        /*2fe4*/ 	.word	0x00000320
        /*2fe8*/ 	.word	0x000000ff
        /*2fec*/ 	.word	0x00000000
        /*2ff0*/ 	.short	0x0100
        /*2ff2*/ 	.byte	0x09
	.zero		1


	//   ....[1]....
        /*2ff4*/ 	.word	0x00000330
        /*2ff8*/ 	.word	0x000000ff
        /*2ffc*/ 	.word	0x00000020
        /*3000*/ 	.short	0x0100
        /*3002*/ 	.byte	0x09
	.zero		1


	//   ....[2]....
        /*3004*/ 	.word	0x00000340
        /*3008*/ 	.word	0x000000ff
        /*300c*/ 	.word	0x00000008
        /*3010*/ 	.short	0x0100
        /*3012*/ 	.byte	0x09
	.zero		1


	//   ....[3]....
        /*3014*/ 	.word	0x00000350
        /*3018*/ 	.word	0x000000ff
        /*301c*/ 	.word	0x00000028
        /*3020*/ 	.short	0x0100
        /*3022*/ 	.byte	0x09
	.zero		1


	//   ....[4]....
        /*3024*/ 	.word	0x00000360
        /*3028*/ 	.word	0x000000ff
        /*302c*/ 	.word	0x00000010
        /*3030*/ 	.short	0x0100
        /*3032*/ 	.byte	0x09
	.zero		1


	//   ....[5]....
        /*3034*/ 	.word	0x00000370
        /*3038*/ 	.word	0x000000ff
        /*303c*/ 	.word	0x00000030
        /*3040*/ 	.short	0x0100
        /*3042*/ 	.byte	0x09
	.zero		1


	//   ....[6]....
        /*3044*/ 	.word	0x00000380
        /*3048*/ 	.word	0x000000ff
        /*304c*/ 	.word	0x00000018
        /*3050*/ 	.short	0x0100
        /*3052*/ 	.byte	0x09
	.zero		1


	//   ....[7]....
        /*3054*/ 	.word	0x00000390
        /*3058*/ 	.word	0x000000ff
        /*305c*/ 	.word	0x00000038
        /*3060*/ 	.short	0x0100
        /*3062*/ 	.byte	0x09
	.zero		1


	//   ....[8]....
        /*3064*/ 	.word	0x000005c0
        /*3068*/ 	.word	0x000000ff
        /*306c*/ 	.word	0x00000050
        /*3070*/ 	.short	0x0100
        /*3072*/ 	.byte	0x06
	.zero		1


	//   ....[9]....
        /*3074*/ 	.word	0x000005d0
        /*3078*/ 	.word	0x000000ff
        /*307c*/ 	.word	0x00000058
        /*3080*/ 	.short	0x0100
        /*3082*/ 	.byte	0x06
	.zero		1


	//   ....[10]....
        /*3084*/ 	.word	0x00001230
        /*3088*/ 	.word	0x00000003
        /*308c*/ 	.word	0x00000000
        /*3090*/ 	.short	0x010a
        /*3092*/ 	.byte	0x3f
	.zero		1


	//   ....[11]....
        /*3094*/ 	.word	0x00001270
        /*3098*/ 	.word	0x00000003
        /*309c*/ 	.word	0x00000000
        /*30a0*/ 	.short	0x010a
        /*30a2*/ 	.byte	0x3f
	.zero		1


	//   ....[12]....
        /*30a4*/ 	.word	0x00004a20
        /*30a8*/ 	.word	0x000000ff
        /*30ac*/ 	.word	0x00000000
        /*30b0*/ 	.short	0x010a
        /*30b2*/ 	.byte	0x08
	.zero		1


	//   ....[13]....
        /*30b4*/ 	.word	0x00004a60
        /*30b8*/ 	.word	0x000000ff
        /*30bc*/ 	.word	0x00000000
        /*30c0*/ 	.short	0x010a
        /*30c2*/ 	.byte	0x08
	.zero		1


	//   ....[14]....
        /*30c4*/ 	.word	0x00008ce0
        /*30c8*/ 	.word	0x000000ff
        /*30cc*/ 	.word	0x00000000
        /*30d0*/ 	.short	0x0101
        /*30d2*/ 	.byte	0x08
	.zero		1


	//   ....[15]....
        /*30d4*/ 	.word	0x00008ed0
        /*30d8*/ 	.word	0x000000ff
        /*30dc*/ 	.word	0x00000000
        /*30e0*/ 	.short	0x0101
        /*30e2*/ 	.byte	0x04
	.zero		1


	//   ....[16]....
        /*30e4*/ 	.word	0x0001b210
        /*30e8*/ 	.word	0x0000000c
        /*30ec*/ 	.word	0x00000020
        /*30f0*/ 	.short	0x010a
        /*30f2*/ 	.byte	0x3f
	.zero		1


	//   ....[17]....
        /*30f4*/ 	.word	0x0001b5c0
        /*30f8*/ 	.word	0x00000003
        /*30fc*/ 	.word	0x00000058
        /*3100*/ 	.short	0x0101
        /*3102*/ 	.byte	0x3f
	.zero		1


	//   ....[18]....
        /*3104*/ 	.word	0x0001bd40
        /*3108*/ 	.word	0x00000007
        /*310c*/ 	.word	0x00000000
        /*3110*/ 	.short	0x010a
        /*3112*/ 	.byte	0x3f
	.zero		1


	//   ....[19]....
        /*3114*/ 	.word	0x0001bdc0
        /*3118*/ 	.word	0x00000009
        /*311c*/ 	.word	0x00000000
        /*3120*/ 	.short	0x010a
        /*3122*/ 	.byte	0x3f
	.zero		1


	//   ....[20]....
        /*3124*/ 	.word	0x0001be50
        /*3128*/ 	.word	0x00000006
        /*312c*/ 	.word	0x00000000
        /*3130*/ 	.short	0x010a
        /*3132*/ 	.byte	0x3f
	.zero		1


	//   ....[21]....
        /*3134*/ 	.word	0x0001bee0
        /*3138*/ 	.word	0x00000003
        /*313c*/ 	.word	0x00000000
        /*3140*/ 	.short	0x010a
        /*3142*/ 	.byte	0x3f
	.zero		1


	//   ....[22]....
        /*3144*/ 	.word	0x0001bf40
        /*3148*/ 	.word	0x00000003
        /*314c*/ 	.word	0x00000000
        /*3150*/ 	.short	0x010a
        /*3152*/ 	.byte	0x3f
	.zero		1


	//   ....[23]....
        /*3154*/ 	.word	0x0001bfa0
        /*3158*/ 	.word	0x00000005
        /*315c*/ 	.word	0x00000000
        /*3160*/ 	.short	0x010a
        /*3162*/ 	.byte	0x3f
	.zero		1


	//   ....[24]....
        /*3164*/ 	.word	0x0001c070
        /*3168*/ 	.word	0x0000000c
        /*316c*/ 	.word	0x00000020
        /*3170*/ 	.short	0x010a
        /*3172*/ 	.byte	0x3f
	.zero		1


	//   ....[25]....
        /*3174*/ 	.word	0x0001c140
        /*3178*/ 	.word	0x00000007
        /*317c*/ 	.word	0x00000000
        /*3180*/ 	.short	0x010a
        /*3182*/ 	.byte	0x3f
	.zero		1


	//   ....[26]....
        /*3184*/ 	.word	0x0001c190
        /*3188*/ 	.word	0x00000009
        /*318c*/ 	.word	0x00000000
        /*3190*/ 	.short	0x010a
        /*3192*/ 	.byte	0x3f
	.zero		1


	//   ....[27]....
        /*3194*/ 	.word	0x0001c1e0
        /*3198*/ 	.word	0x00000006
        /*319c*/ 	.word	0x00000000
        /*31a0*/ 	.short	0x010a
        /*31a2*/ 	.byte	0x3f
	.zero		1


	//----- nvinfo : EIATTR_NUM_MBARRIERS
	.align		4
.L_37:
        /*31a4*/ 	.byte	0x03, 0x38
        /*31a6*/ 	.short	0x000a


	//----- nvinfo : EIATTR_EXIT_INSTR_OFFSETS
	.align		4
        /*31a8*/ 	.byte	0x04, 0x1c
        /*31aa*/ 	.short	(.L_39 - .L_38)


	//   ....[0]....
.L_38:
        /*31ac*/ 	.word	0x00000630


	//   ....[1]....
        /*31b0*/ 	.word	0x00000f00


	//   ....[2]....
        /*31b4*/ 	.word	0x0001a850


	//   ....[3]....
        /*31b8*/ 	.word	0x0001aea0


	//   ....[4]....
        /*31bc*/ 	.word	0x0001bf30


	//----- nvinfo : EIATTR_MAX_THREADS
	.align		4
.L_39:
        /*31c0*/ 	.byte	0x04, 0x05
        /*31c2*/ 	.short	(.L_41 - .L_40)
.L_40:
        /*31c4*/ 	.word	0x00000180
        /*31c8*/ 	.word	0x00000001
        /*31cc*/ 	.word	0x00000001


	//----- nvinfo : EIATTR_CRS_STACK_SIZE
	.align		4
.L_41:
        /*31d0*/ 	.byte	0x04, 0x1e
        /*31d2*/ 	.short	(.L_43 - .L_42)
.L_42:
        /*31d4*/ 	.word	0x00000000


	//----- nvinfo : EIATTR_CBANK_PARAM_SIZE
	.align		4
.L_43:
        /*31d8*/ 	.byte	0x03, 0x19
        /*31da*/ 	.short	0x0470


	//----- nvinfo : EIATTR_PARAM_CBANK
	.align		4
        /*31dc*/ 	.byte	0x04, 0x0a
        /*31de*/ 	.short	(.L_45 - .L_44)
	.align		4
.L_44:
        /*31e0*/ 	.word	index@(.nv.constant0._ZN7cutlass13device_kernelINS_4gemm6kernel13GemmUniversalIN4cute5tupleIJiiiiEEENS1_10collective13CollectiveMmaINS1_34MainloopSm90TmaGmmaWarpSpecializedILi4ENS5_IJNS4_1CILi1EEESB_SB_EEENS1_35KernelTmaWarpSpecializedCooperativeEEENS5_IJNSA_ILi192EEENSA_ILi256EEENSA_ILi64EEEEEENS_10bfloat16_tENS5_IJlSB_lEEESJ_SK_NS4_8TiledMMAINS4_8MMA_AtomIJNS4_4SM904GMMA28MMA_64x256x16_F32BF16BF16_SSILNSO_5MajorE0ELSQ_0ELNSO_7ScaleInE1ELSR_1EEEEEENS4_6LayoutINS5_IJNSA_ILi2EEESB_SB_EEENS5_IJSB_NSA_ILi0EEESX_EEEEENS5_IJNS4_10UnderscoreES10_S10_EEEEENS4_13SM90_TMA_LOADENS4_14ComposedLayoutINS4_7SwizzleILi3ELi4ELi3EEENS4_18smem_ptr_flag_bitsILi16EEENSU_INS5_IJNSA_ILi8EEESH_EEENS5_IJSH_SB_EEEEEEEvNS4_8identityES13_S1D_vS1E_EENS_8epilogue10collective6detail29Sm90TmaWarpSpecializedAdapterINS1H_15DefaultEpilogueISJ_SK_SK_NS1G_6thread17LinearCombinationISJ_Li1EffLNS1L_9ScaleType4KindE0ELNS_15FloatRoundStyleE2ESJ_EENS1_15EpilogueDefaultEEEEEvvEEEEvNT_6ParamsE)
        /*31e4*/ 	.short	0x0210
        /*31e6*/ 	.short	0x0470


	//----- nvinfo : EIATTR_SW_WAR
	.align		4
.L_45:
        /*31e8*/ 	.byte	0x04, 0x36
        /*31ea*/ 	.short	(.L_47 - .L_46)
.L_46:
        /*31ec*/ 	.word	0x00000008
.L_47:


//--------------------- .nv.callgraph             --------------------------
	.section	.nv.callgraph,"",@"SHT_CUDA_CALLGRAPH"
	.align	4
	.sectionentsize	8
	.align		4
        /*0000*/ 	.word	0x00000000
	.align		4
        /*0004*/ 	.word	0xffffffff
	.align		4
        /*0008*/ 	.word	index@(_ZN7cutlass13device_kernelINS_4gemm6kernel13GemmUniversalIN4cute5tupleIJiiiiEEENS1_10collective13CollectiveMmaINS1_34MainloopSm90TmaGmmaWarpSpecializedILi4ENS5_IJNS4_1CILi1EEESB_SB_EEENS1_35KernelTmaWarpSpecializedCooperativeEEENS5_IJNSA_ILi192EEENSA_ILi256EEENSA_ILi64EEEEEENS_10bfloat16_tENS5_IJlSB_lEEESJ_SK_NS4_8TiledMMAINS4_8MMA_AtomIJNS4_4SM904GMMA28MMA_64x256x16_F32BF16BF16_SSILNSO_5MajorE0ELSQ_0ELNSO_7ScaleInE1ELSR_1EEEEEENS4_6LayoutINS5_IJNSA_ILi2EEESB_SB_EEENS5_IJSB_NSA_ILi0EEESX_EEEEENS5_IJNS4_10UnderscoreES10_S10_EEEEENS4_13SM90_TMA_LOADENS4_14ComposedLayoutINS4_7SwizzleILi3ELi4ELi3EEENS4_18smem_ptr_flag_bitsILi16EEENSU_INS5_IJNSA_ILi8EEESH_EEENS5_IJSH_SB_EEEEEEEvNS4_8identityES13_S1D_vS1E_EENS_8epilogue10collective6detail29Sm90TmaWarpSpecializedAdapterINS1H_15DefaultEpilogueISJ_SK_SK_NS1G_6thread17LinearCombinationISJ_Li1EffLNS1L_9ScaleType4KindE0ELNS_15FloatRoundStyleE2ESJ_EENS1_15EpilogueDefaultEEEEEvvEEEEvNT_6ParamsE)
	.align		4
        /*000c*/ 	.word	index@(__assertfail)
	.align		4
        /*0010*/ 	.word	0x00000000
	.align		4
        /*0014*/ 	.word	0xfffffffe
	.align		4
        /*0018*/ 	.word	0x00000000
	.align		4
        /*001c*/ 	.word	0xfffffffd
	.align		4
        /*0020*/ 	.word	0x00000000
	.align		4
        /*0024*/ 	.word	0xfffffffc


//--------------------- .nv.constant4             --------------------------
	.section	.nv.constant4,"a",@progbits
	.align	8
	.align		8
.nv.constant4:
        /*0000*/ 	.dword	__assertfail
	.align		8
        /*0008*/ 	.dword	__unnamed_1
	.align		8
        /*0010*/ 	.dword	_ZN39_INTERNAL_681bbcb2_4_k_cu_31bfcdd5_54814cuda3std3__45__cpo5beginE
	.align		8
        /*0018*/ 	.dword	_ZN39_INTERNAL_681bbcb2_4_k_cu_31bfcdd5_54814cuda3std3__45__cpo3endE
	.align		8
        /*0020*/ 	.dword	_ZN39_INTERNAL_681bbcb2_4_k_cu_31bfcdd5_54814cuda3std3__45__cpo6cbeginE
	.align		8
        /*0028*/ 	.dword	_ZN39_INTERNAL_681bbcb2_4_k_cu_31bfcdd5_54814cuda3std3__45__cpo4cendE
	.align		8
        /*0030*/ 	.dword	_ZN39_INTERNAL_681bbcb2_4_k_cu_31bfcdd5_54814cuda3std3__441_GLOBAL__N__681bbcb2_4_k_cu_31bfcdd5_54816ignoreE
	.align		8
        /*0038*/ 	.dword	_ZN39_INTERNAL_681bbcb2_4_k_cu_31bfcdd5_54814cuda3std3__419piecewise_constructE
	.align		8
        /*0040*/ 	.dword	_ZN39_INTERNAL_681bbcb2_4_k_cu_31bfcdd5_54814cuda3std3__48in_placeE
	.align		8
        /*0048*/ 	.dword	_ZN39_INTERNAL_681bbcb2_4_k_cu_31bfcdd5_54814cuda3std6ranges3__45__cpo4swapE
	.align		8
        /*0050*/ 	.dword	_ZN39_INTERNAL_681bbcb2_4_k_cu_31bfcdd5_54814cuda3std6ranges3__45__cpo9iter_moveE
	.align		8
        /*0058*/ 	.dword	_ZN39_INTERNAL_681bbcb2_4_k_cu_31bfcdd5_54814cute7productE
	.align		8
        /*0060*/ 	.dword	_ZN39_INTERNAL_681bbcb2_4_k_cu_31bfcdd5_54814cute1_E
	.align		8
        /*0068*/ 	.dword	$str$22
	.align		8
        /*0070*/ 	.dword	$str$23


//--------------------- .text._ZN7cutlass13device_kernelINS_4gemm6kernel13GemmUniversalIN4cute5tupleIJiiiiEEENS1_10collective13CollectiveMmaINS1_34MainloopSm90TmaGmmaWarpSpecializedILi4ENS5_IJNS4_1CILi1EEESB_SB_EEENS1_35KernelTmaWarpSpecializedCooperativeEEENS5_IJNSA_ILi192EEENSA_ILi256EEENSA_ILi64EEEEEENS_10bfloat16_tENS5_IJlSB_lEEESJ_SK_NS4_8TiledMMAINS4_8MMA_AtomIJNS4_4SM904GMMA28MMA_64x256x16_F32BF16BF16_SSILNSO_5MajorE0ELSQ_0ELNSO_7ScaleInE1ELSR_1EEEEEENS4_6LayoutINS5_IJNSA_ILi2EEESB_SB_EEENS5_IJSB_NSA_ILi0EEESX_EEEEENS5_IJNS4_10UnderscoreES10_S10_EEEEENS4_13SM90_TMA_LOADENS4_14ComposedLayoutINS4_7SwizzleILi3ELi4ELi3EEENS4_18smem_ptr_flag_bitsILi16EEENSU_INS5_IJNSA_ILi8EEESH_EEENS5_IJSH_SB_EEEEEEEvNS4_8identityES13_S1D_vS1E_EENS_8epilogue10collective6detail29Sm90TmaWarpSpecializedAdapterINS1H_15DefaultEpilogueISJ_SK_SK_NS1G_6thread17LinearCombinationISJ_Li1EffLNS1L_9ScaleType4KindE0ELNS_15FloatRoundStyleE2ESJ_EENS1_15EpilogueDefaultEEEEEvvEEEEvNT_6ParamsE --------------------------
	.section	.text._ZN7cutlass13device_kernelINS_4gemm6kernel13GemmUniversalIN4cute5tupleIJiiiiEEENS1_10collective13CollectiveMmaINS1_34MainloopSm90TmaGmmaWarpSpecializedILi4ENS5_IJNS4_1CILi1EEESB_SB_EEENS1_35KernelTmaWarpSpecializedCooperativeEEENS5_IJNSA_ILi192EEENSA_ILi256EEENSA_ILi64EEEEEENS_10bfloat16_tENS5_IJlSB_lEEESJ_SK_NS4_8TiledMMAINS4_8MMA_AtomIJNS4_4SM904GMMA28MMA_64x256x16_F32BF16BF16_SSILNSO_5MajorE0ELSQ_0ELNSO_7ScaleInE1ELSR_1EEEEEENS4_6LayoutINS5_IJNSA_ILi2EEESB_SB_EEENS5_IJSB_NSA_ILi0EEESX_EEEEENS5_IJNS4_10UnderscoreES10_S10_EEEEENS4_13SM90_TMA_LOADENS4_14ComposedLayoutINS4_7SwizzleILi3ELi4ELi3EEENS4_18smem_ptr_flag_bitsILi16EEENSU_INS5_IJNSA_ILi8EEESH_EEENS5_IJSH_SB_EEEEEEEvNS4_8identityES13_S1D_vS1E_EENS_8epilogue10collective6detail29Sm90TmaWarpSpecializedAdapterINS1H_15DefaultEpilogueISJ_SK_SK_NS1G_6thread17LinearCombinationISJ_Li1EffLNS1L_9ScaleType4KindE0ELNS_15FloatRoundStyleE2ESJ_EENS1_15EpilogueDefaultEEEEEvvEEEEvNT_6ParamsE,"ax",@progbits
	.align	128
.text._ZN7cutlass13device_kernelINS_4gemm6kernel13GemmUniversalIN4cute5tupleIJiiiiEEENS1_10collective13CollectiveMmaINS1_34MainloopSm90TmaGmmaWarpSpecializedILi4ENS5_IJNS4_1CILi1EEESB_SB_EEENS1_35KernelTmaWarpSpecializedCooperativeEEENS5_IJNSA_ILi192EEENSA_ILi256EEENSA_ILi64EEEEEENS_10bfloat16_tENS5_IJlSB_lEEESJ_SK_NS4_8TiledMMAINS4_8MMA_AtomIJNS4_4SM904GMMA28MMA_64x256x16_F32BF16BF16_SSILNSO_5MajorE0ELSQ_0ELNSO_7ScaleInE1ELSR_1EEEEEENS4_6LayoutINS5_IJNSA_ILi2EEESB_SB_EEENS5_IJSB_NSA_ILi0EEESX_EEEEENS5_IJNS4_10UnderscoreES10_S10_EEEEENS4_13SM90_TMA_LOADENS4_14ComposedLayoutINS4_7SwizzleILi3ELi4ELi3EEENS4_18smem_ptr_flag_bitsILi16EEENSU_INS5_IJNSA_ILi8EEESH_EEENS5_IJSH_SB_EEEEEEEvNS4_8identityES13_S1D_vS1E_EENS_8epilogue10collective6detail29Sm90TmaWarpSpecializedAdapterINS1H_15DefaultEpilogueISJ_SK_SK_NS1G_6thread17LinearCombinationISJ_Li1EffLNS1L_9ScaleType4KindE0ELNS_15FloatRoundStyleE2ESJ_EENS1_15EpilogueDefaultEEEEEvvEEEEvNT_6ParamsE:
        .type           _ZN7cutlass13device_kernelINS_4gemm6kernel13GemmUniversalIN4cute5tupleIJiiiiEEENS1_10collective13CollectiveMmaINS1_34MainloopSm90TmaGmmaWarpSpecializedILi4ENS5_IJNS4_1CILi1EEESB_SB_EEENS1_35KernelTmaWarpSpecializedCooperativeEEENS5_IJNSA_ILi192EEENSA_ILi256EEENSA_ILi64EEEEEENS_10bfloat16_tENS5_IJlSB_lEEESJ_SK_NS4_8TiledMMAINS4_8MMA_AtomIJNS4_4SM904GMMA28MMA_64x256x16_F32BF16BF16_SSILNSO_5MajorE0ELSQ_0ELNSO_7ScaleInE1ELSR_1EEEEEENS4_6LayoutINS5_IJNSA_ILi2EEESB_SB_EEENS5_IJSB_NSA_ILi0EEESX_EEEEENS5_IJNS4_10UnderscoreES10_S10_EEEEENS4_13SM90_TMA_LOADENS4_14ComposedLayoutINS4_7SwizzleILi3ELi4ELi3EEENS4_18smem_ptr_flag_bitsILi16EEENSU_INS5_IJNSA_ILi8EEESH_EEENS5_IJSH_SB_EEEEEEEvNS4_8identityES13_S1D_vS1E_EENS_8epilogue10collective6detail29Sm90TmaWarpSpecializedAdapterINS1H_15DefaultEpilogueISJ_SK_SK_NS1G_6thread17LinearCombinationISJ_Li1EffLNS1L_9ScaleType4KindE0ELNS_15FloatRoundStyleE2ESJ_EENS1_15EpilogueDefaultEEEEEvvEEEEvNT_6ParamsE,@function
        .size           _ZN7cutlass13device_kernelINS_4gemm6kernel13GemmUniversalIN4cute5tupleIJiiiiEEENS1_10collective13CollectiveMmaINS1_34MainloopSm90TmaGmmaWarpSpecializedILi4ENS5_IJNS4_1CILi1EEESB_SB_EEENS1_35KernelTmaWarpSpecializedCooperativeEEENS5_IJNSA_ILi192EEENSA_ILi256EEENSA_ILi64EEEEEENS_10bfloat16_tENS5_IJlSB_lEEESJ_SK_NS4_8TiledMMAINS4_8MMA_AtomIJNS4_4SM904GMMA28MMA_64x256x16_F32BF16BF16_SSILNSO_5MajorE0ELSQ_0ELNSO_7ScaleInE1ELSR_1EEEEEENS4_6LayoutINS5_IJNSA_ILi2EEESB_SB_EEENS5_IJSB_NSA_ILi0EEESX_EEEEENS5_IJNS4_10UnderscoreES10_S10_EEEEENS4_13SM90_TMA_LOADENS4_14ComposedLayoutINS4_7SwizzleILi3ELi4ELi3EEENS4_18smem_ptr_flag_bitsILi16EEENSU_INS5_IJNSA_ILi8EEESH_EEENS5_IJSH_SB_EEEEEEEvNS4_8identityES13_S1D_vS1E_EENS_8epilogue10collective6detail29Sm90TmaWarpSpecializedAdapterINS1H_15DefaultEpilogueISJ_SK_SK_NS1G_6thread17LinearCombinationISJ_Li1EffLNS1L_9ScaleType4KindE0ELNS_15FloatRoundStyleE2ESJ_EENS1_15EpilogueDefaultEEEEEvvEEEEvNT_6ParamsE,(.L_x_576 - _ZN7cutlass13device_kernelINS_4gemm6kernel13GemmUniversalIN4cute5tupleIJiiiiEEENS1_10collective13CollectiveMmaINS1_34MainloopSm90TmaGmmaWarpSpecializedILi4ENS5_IJNS4_1CILi1EEESB_SB_EEENS1_35KernelTmaWarpSpecializedCooperativeEEENS5_IJNSA_ILi192EEENSA_ILi256EEENSA_ILi64EEEEEENS_10bfloat16_tENS5_IJlSB_lEEESJ_SK_NS4_8TiledMMAINS4_8MMA_AtomIJNS4_4SM904GMMA28MMA_64x256x16_F32BF16BF16_SSILNSO_5MajorE0ELSQ_0ELNSO_7ScaleInE1ELSR_1EEEEEENS4_6LayoutINS5_IJNSA_ILi2EEESB_SB_EEENS5_IJSB_NSA_ILi0EEESX_EEEEENS5_IJNS4_10UnderscoreES10_S10_EEEEENS4_13SM90_TMA_LOADENS4_14ComposedLayoutINS4_7SwizzleILi3ELi4ELi3EEENS4_18smem_ptr_flag_bitsILi16EEENSU_INS5_IJNSA_ILi8EEESH_EEENS5_IJSH_SB_EEEEEEEvNS4_8identityES13_S1D_vS1E_EENS_8epilogue10collective6detail29Sm90TmaWarpSpecializedAdapterINS1H_15DefaultEpilogueISJ_SK_SK_NS1G_6thread17LinearCombinationISJ_Li1EffLNS1L_9ScaleType4KindE0ELNS_15FloatRoundStyleE2ESJ_EENS1_15EpilogueDefaultEEEEEvvEEEEvNT_6ParamsE)
        .other          _ZN7cutlass13device_kernelINS_4gemm6kernel13GemmUniversalIN4cute5tupleIJiiiiEEENS1_10collective13CollectiveMmaINS1_34MainloopSm90TmaGmmaWarpSpecializedILi4ENS5_IJNS4_1CILi1EEESB_SB_EEENS1_35KernelTmaWarpSpecializedCooperativeEEENS5_IJNSA_ILi192EEENSA_ILi256EEENSA_ILi64EEEEEENS_10bfloat16_tENS5_IJlSB_lEEESJ_SK_NS4_8TiledMMAINS4_8MMA_AtomIJNS4_4SM904GMMA28MMA_64x256x16_F32BF16BF16_SSILNSO_5MajorE0ELSQ_0ELNSO_7ScaleInE1ELSR_1EEEEEENS4_6LayoutINS5_IJNSA_ILi2EEESB_SB_EEENS5_IJSB_NSA_ILi0EEESX_EEEEENS5_IJNS4_10UnderscoreES10_S10_EEEEENS4_13SM90_TMA_LOADENS4_14ComposedLayoutINS4_7SwizzleILi3ELi4ELi3EEENS4_18smem_ptr_flag_bitsILi16EEENSU_INS5_IJNSA_ILi8EEESH_EEENS5_IJSH_SB_EEEEEEEvNS4_8identityES13_S1D_vS1E_EENS_8epilogue10collective6detail29Sm90TmaWarpSpecializedAdapterINS1H_15DefaultEpilogueISJ_SK_SK_NS1G_6thread17LinearCombinationISJ_Li1EffLNS1L_9ScaleType4KindE0ELNS_15FloatRoundStyleE2ESJ_EENS1_15EpilogueDefaultEEEEEvvEEEEvNT_6ParamsE,@"STO_CUDA_ENTRY STV_DEFAULT"
_ZN7cutlass13device_kernelINS_4gemm6kernel13GemmUniversalIN4cute5tupleIJiiiiEEENS1_10collective13CollectiveMmaINS1_34MainloopSm90TmaGmmaWarpSpecializedILi4ENS5_IJNS4_1CILi1EEESB_SB_EEENS1_35KernelTmaWarpSpecializedCooperativeEEENS5_IJNSA_ILi192EEENSA_ILi256EEENSA_ILi64EEEEEENS_10bfloat16_tENS5_IJlSB_lEEESJ_SK_NS4_8TiledMMAINS4_8MMA_AtomIJNS4_4SM904GMMA28MMA_64x256x16_F32BF16BF16_SSILNSO_5MajorE0ELSQ_0ELNSO_7ScaleInE1ELSR_1EEEEEENS4_6LayoutINS5_IJNSA_ILi2EEESB_SB_EEENS5_IJSB_NSA_ILi0EEESX_EEEEENS5_IJNS4_10UnderscoreES10_S10_EEEEENS4_13SM90_TMA_LOADENS4_14ComposedLayoutINS4_7SwizzleILi3ELi4ELi3EEENS4_18smem_ptr_flag_bitsILi16EEENSU_INS5_IJNSA_ILi8EEESH_EEENS5_IJSH_SB_EEEEEEEvNS4_8identityES13_S1D_vS1E_EENS_8epilogue10collective6detail29Sm90TmaWarpSpecializedAdapterINS1H_15DefaultEpilogueISJ_SK_SK_NS1G_6thread17LinearCombinationISJ_Li1EffLNS1L_9ScaleType4KindE0ELNS_15FloatRoundStyleE2ESJ_EENS1_15EpilogueDefaultEEEEEvvEEEEvNT_6ParamsE:
[----:B------:R-:W0:Y:S02]  /*0000*/  LDC R1, c[0x0][0x28] ;  /* 0x00000a00ff017b82 */ /* 0x000e240000000800 */
[----:B0-----:R-:W-:Y:S01]  /*0010*/  VIADD R1, R1, 0xfffff830 ;  /* 0xfffff83001017836 */ /* 0x001fe20000000000 */
[----:B------:R-:W0:Y:S01]  /*0020*/  S2R R2, SR_TID.X ;  /* 0x0000000000027919 */ /* 0x000e220000002100 */
[----:B------:R-:W-:Y:S01]  /*0030*/  ELECT P0, URZ, PT ;  /* 0x00000000003f782f */ /* 0x000fe20003800000 */
[----:B------:R-:W-:Y:S01]  /*0040*/  BSSY B0, `(.L_x_0) ;  /* 0x0000015000007945 */ /* 0x000fe20003800000 */
[--C-:B0-----:R-:W-:Y:S02]  /*0050*/  SHF.R.U32.HI R0, RZ, 0x5, R2.reuse ;  /* 0x00000005ff007819 */ /* 0x101fe40000011602 */
[----:B------:R-:W-:-:S03]  /*0060*/  SHF.R.U32.HI R163, RZ, 0x7, R2 ;  /* 0x00000007ffa37819 */ /* 0x000fc60000011602 */
[----:B------:R-:W0:Y:S04]  /*0070*/  SHFL.IDX PT, R3, R0, RZ, 0x1f ;  /* 0x00001fff00037589 */ /* 0x000e2800000e0000 */
[----:B------:R-:W1:Y:S01]  /*0080*/  SHFL.IDX PT, R2, R163, RZ, 0x1f ;  /* 0x00001fffa3027589 */ /* 0x000e6200000e0000 */
[----:B0-----:R-:W-:Y:S02]  /*0090*/  R2UR UR4, R3 ;  /* 0x00000000030472ca */ /* 0x001fe400000e0000 */
[----:B-1----:R-:W-:-:S11]  /*00a0*/  R2UR UR6, R2 ;  /* 0x00000000020672ca */ /* 0x002fd600000e0000 */
[----:B------:R-:W-:Y:S02]  /*00b0*/  USHF.R.S32.HI UR5, URZ, 0x1f, UR4 ;  /* 0x0000001f3f057899 */ /* 0x000fe40008011404 */
[----:B------:R-:W-:Y:S02]  /*00c0*/  ISETP.NE.OR P0, PT, RZ, UR4, !P0 ;  /* 0x00000004ff007c0c */ /* 0x000fe4000c705670 */
[----:B------:R-:W-:-:S04]  /*00d0*/  ULEA.HI UR5, UR5, UR4, URZ, 0x2 ;  /* 0x0000000405057291 */ /* 0x000fc8000f8f103f */
[----:B------:R-:W-:-:S04]  /*00e0*/  ULOP3.LUT UR5, UR5, 0xfffffffc, URZ, 0xc0, !UPT ;  /* 0xfffffffc05057892 */ /* 0x000fc8000f8ec03f */
[----:B------:R-:W-:-:S03]  /*00f0*/  UIADD3 UR8, UR4, -UR5, URZ ;  /* 0x8000000504087290 */ /* 0x000fc6000fffe03f */
[----:B------:R-:W-:Y:S09]  /*0100*/  @P0 BRA `(.L_x_1) ;  /* 0x0000000000200947 */ /* 0x000ff20003800000 */
[----:B------:R-:W-:Y:S02]  /*0110*/  ULDC.64 UR4, c[0x0][0x198] ;  /* 0x0000660000047ab9 */ /* 0x000fe40000000a00 */
[----:B------:R-:W-:Y:S02]  /*0120*/  UIADD3 UR10, UP0, UR4, 0xf0, URZ ;  /* 0x000000f0040a7890 */ /* 0x000fe4000ff1e03f */
[----:B------:R-:W-:Y:S02]  /*0130*/  UIADD3 UR4, UP1, UR4, 0x1f0, URZ ;  /* 0x000001f004047890 */ /* 0x000fe4000ff3e03f */
[----:B------:R-:W-:Y:S02]  /*0140*/  UIADD3.X UR11, URZ, UR5, URZ, UP0, !UPT ;  /* 0x000000053f0b7290 */ /* 0x000fe400087fe43f */
[----:B------:R-:W-:-:S07]  /*0150*/  UIADD3.X UR5, URZ, UR5, URZ, UP1, !UPT ;  /* 0x000000053f057290 */ /* 0x000fce0008ffe43f */
[----:B------:R0:W-:Y:S02]  /*0160*/  UTMACCTL.PF [UR10] ;  /* 0x000000000a0079b9 */ /* 0x0001e40008040000 */
[----:B------:R0:W-:Y:S02]  /*0170*/  UTMACCTL.PF [UR4] ;  /* 0x00000000040079b9 */ /* 0x0001e40008040000 */
[----:B0-----:R-:W-:Y:S01]  /*0180*/  NOP ;  /* 0x0000000000007918 */ /* 0x001fe20000000000 */
.L_x_1:
[----:B------:R-:W-:Y:S05]  /*0190*/  BSYNC B0 ;  /* 0x0000000000007941 */ /* 0x000fea0003800000 */
.L_x_0:
[----:B------:R-:W0:Y:S01]  /*01a0*/  SHFL.IDX PT, R2, R0, RZ, 0x1f ;  /* 0x00001fff00027589 */ /* 0x000e2200000e0000 */
[----:B------:R-:W-:Y:S01]  /*01b0*/  UISETP.NE.AND UP0, UPT, UR8, 0x3, UPT ;  /* 0x000000030800788c */ /* 0x000fe2000bf05270 */
[----:B------:R-:W-:Y:S01]  /*01c0*/  ISETP.NE.AND P1, PT, RZ, UR6, PT ;  /* 0x00000006ff007c0c */ /* 0x000fe2000bf25270 */
[----:B------:R-:W-:Y:S02]  /*01d0*/  UIADD3 UR10, UR6, -0x1, URZ ;  /* 0xffffffff060a7890 */ /* 0x000fe4000fffe03f */
[----:B------:R-:W-:Y:S02]  /*01e0*/  UISETP.EQ.OR UP0, UPT, UR8, URZ, !UP0 ;  /* 0x0000003f0800728c */ /* 0x000fe4000c702670 */
[----:B------:R-:W-:Y:S02]  /*01f0*/  UISETP.GE.U32.AND UP1, UPT, UR10, 0x2, UPT ;  /* 0x000000020a00788c */ /* 0x000fe4000bf26070 */
[----:B------:R-:W-:-:S04]  /*0200*/  UISETP.EQ.AND UP0, UPT, UR6, URZ, UP0 ;  /* 0x0000003f0600728c */ /* 0x000fc80008702270 */
[----:B------:R-:W-:-:S04]  /*0210*/  USEL UR40, URZ, 0x1, !UP0 ;  /* 0x000000013f287887 */ /* 0x000fc8000c000000 */
[----:B------:R-:W-:Y:S01]  /*0220*/  USEL UR40, UR40, 0x2, UP1 ;  /* 0x0000000228287887 */ /* 0x000fe20008800000 */
[----:B0-----:R-:W-:-:S13]  /*0230*/  ISETP.NE.AND P0, PT, R2, RZ, PT ;  /* 0x000000ff0200720c */ /* 0x001fda0003f05270 */
[----:B------:R-:W-:Y:S05]  /*0240*/  @P0 BRA `(.L_x_2) ;  /* 0x0000000000580947 */ /* 0x000fea0003800000 */
[----:B------:R-:W0:Y:S01]  /*0250*/  S2UR UR9, SR_CgaCtaId ;  /* 0x00000000000979c3 */ /* 0x000e220000008800 */
[----:B------:R-:W-:Y:S01]  /*0260*/  UMOV UR4, 0x400 ;  /* 0x0000040000047882 */ /* 0x000fe20000000000 */
[----:B------:R-:W-:Y:S01]  /*0270*/  UMOV UR5, 0x1 ;  /* 0x0000000100057882 */ /* 0x000fe20000000000 */
[----:B------:R-:W-:Y:S01]  /*0280*/  UMOV UR6, 0x100 ;  /* 0x0000010000067882 */ /* 0x000fe20000000000 */
[----:B------:R-:W-:Y:S01]  /*0290*/  ELECT P0, URZ, PT ;  /* 0x00000000003f782f */ /* 0x000fe20003800000 */
[----:B------:R-:W-:-:S04]  /*02a0*/  UIADD3 UR6, -UR6, 0x100000, URZ ;  /* 0x0010000006067890 */ /* 0x000fc8000fffe13f */
[----:B------:R-:W-:Y:S02]  /*02b0*/  USHF.L.U32 UR7, UR6, 0xb, URZ ;  /* 0x0000000b06077899 */ /* 0x000fe4000800063f */
[----:B------:R-:W-:Y:S02]  /*02c0*/  USHF.L.U32 UR6, UR6, 0x1, URZ ;  /* 0x0000000106067899 */ /* 0x000fe4000800063f */
[----:B0-----:R-:W-:Y:S02]  /*02d0*/  ULEA UR9, UR9, UR4, 0x18 ;  /* 0x0000000409097291 */ /* 0x001fe4000f8ec03f */
[----:B------:R-:W-:-:S04]  /*02e0*/  UIADD3 UR4, -UR5, 0x100000, URZ ;  /* 0x0010000005047890 */ /* 0x000fc8000fffe13f */
[----:B------:R-:W-:Y:S02]  /*02f0*/  USHF.L.U32 UR5, UR4, 0xb, URZ ;  /* 0x0000000b04057899 */ /* 0x000fe4000800063f */
[----:B------:R-:W-:Y:S01]  /*0300*/  USHF.L.U32 UR4, UR4, 0x1, URZ ;  /* 0x0000000104047899 */ /* 0x000fe2000800063f */
[----:B------:R-:W0:Y:S11]  /*0310*/  FENCE.VIEW.ASYNC.S ;  /* 0x00000000000073c6 */ /* 0x000e360000000000 */
[----:B0-----:R0:W1:Y:S01]  /*0320*/  SYNCS.EXCH.64 URZ, [UR9], UR4 ;  /* 0x00000004093f75b2 */ /* 0x0010620008000100 */
[----:B------:R0:W2:Y:S01]  /*0330*/  SYNCS.EXCH.64 URZ, [UR9+0x20], UR6 ;  /* 0x00002006093f75b2 */ /* 0x0000a20008000100 */
[----:B------:R0:W3:Y:S01]  /*0340*/  SYNCS.EXCH.64 URZ, [UR9+0x8], UR4 ;  /* 0x00000804093f75b2 */ /* 0x0000e20008000100 */
[----:B------:R0:W4:Y:S01]  /*0350*/  SYNCS.EXCH.64 URZ, [UR9+0x28], UR6 ;  /* 0x00002806093f75b2 */ /* 0x0001220008000100 */
[----:B------:R0:W0:Y:S01]  /*0360*/  SYNCS.EXCH.64 URZ, [UR9+0x10], UR4 ;  /* 0x00001004093f75b2 */ /* 0x0000220008000100 */
[----:B------:R0:W0:Y:S01]  /*0370*/  SYNCS.EXCH.64 URZ, [UR9+0x30], UR6 ;  /* 0x00003006093f75b2 */ /* 0x0000220008000100 */
[----:B------:R0:W0:Y:S01]  /*0380*/  SYNCS.EXCH.64 URZ, [UR9+0x18], UR4 ;  /* 0x00001804093f75b2 */ /* 0x0000220008000100 */
[----:B------:R0:W0:Y:S01]  /*0390*/  SYNCS.EXCH.64 URZ, [UR9+0x38], UR6 ;  /* 0x00003806093f75b2 */ /* 0x0000220008000100 */
[----:B------:R-:W-:Y:S01]  /*03a0*/  NOP ;  /* 0x0000000000007918 */ /* 0x000fe20000000000 */
.L_x_2:
[----:B------:R-:W5:Y:S01]  /*03b0*/  SHFL.IDX PT, R0, R0, RZ, 0x1f ;  /* 0x00001fff00007589 */ /* 0x000f6200000e0000 */
[----:B------:R-:W1:Y:S01]  /*03c0*/  LDC R2, c[0x0][0x65c] ;  /* 0x00019700ff027b82 */ /* 0x000e620000000800 */
[----:B------:R-:W-:Y:S01]  /*03d0*/  ELECT P0, URZ, PT ;  /* 0x00000000003f782f */ /* 0x000fe20003800000 */
[----:B------:R-:W-:Y:S01]  /*03e0*/  IMAD.MOV.U32 R3, RZ, RZ, RZ ;  /* 0x000000ffff037224 */ /* 0x000fe200078e00ff */
[----:B0-----:R-:W-:Y:S01]  /*03f0*/  UMOV UR4, 0x20 ;  /* 0x0000002000047882 */ /* 0x001fe20000000000 */
[----:B------:R-:W-:Y:S01]  /*0400*/  NOP ;  /* 0x0000000000007918 */ /* 0x000fe20000000000 */
[----:B------:R-:W-:Y:S01]  /*0410*/  NOP ;  /* 0x0000000000007918 */ /* 0x000fe20000000000 */
[----:B-----5:R-:W-:Y:S02]  /*0420*/  ISETP.NE.OR P0, PT, R0, RZ, !P0 ;  /* 0x000000ff0000720c */ /* 0x020fe40004705670 */
[----:B-1----:R-:W-:Y:S01]  /*0430*/  ISETP.NE.AND P2, PT, R2, 0x1, PT ;  /* 0x000000010200780c */ /* 0x002fe20003f45270 */
[----:B------:R-:W0:Y:S01]  /*0440*/  S2R R0, SR_CTAID.Y ;  /* 0x0000000000007919 */ /* 0x000e220000002600 */
[----:B------:R-:W1:Y:S09]  /*0450*/  S2R R2, SR_CTAID.X ;  /* 0x0000000000027919 */ /* 0x000e720000002500 */
[----:B------:R-:W-:Y:S01]  /*0460*/  VOTEU.ALL UP0, P0 ;  /* 0x00000000003f7886 */ /* 0x000fe20000000000 */
[----:B------:R-:W-:Y:S01]  /*0470*/  VOTEU.ALL UP1, P0 ;  /* 0x00000000003f7886 */ /* 0x000fe20000020000 */
[----:B------:R-:W1:Y:S01]  /*0480*/  @P2 LDC R7, c[0x0][0x10] ;  /* 0x00000400ff072b82 */ /* 0x000e620000000800 */
[----:B------:R-:W-:Y:S01]  /*0490*/  @P2 IMAD.MOV.U32 R5, RZ, RZ, RZ ;  /* 0x000000ffff052224 */ /* 0x000fe200078e00ff */
[----:B------:R-:W-:Y:S01]  /*04a0*/  @P2 MOV R17, RZ ;  /* 0x000000ff00112202 */ /* 0x000fe20000000f00 */
[----:B------:R-:W-:Y:S01]  /*04b0*/  @!UP0 UMOV UR6, 0x400 ;  /* 0x0000040000068882 */ /* 0x000fe20000000000 */
[----:B------:R-:W-:-:S04]  /*04c0*/  @!UP0 UIADD3 UR4, -UR4, 0x100000, URZ ;  /* 0x0010000004048890 */ /* 0x000fc8000fffe13f */
[----:B------:R-:W-:Y:S02]  /*04d0*/  @!UP0 USHF.L.U32 UR5, UR4, 0xb, URZ ;  /* 0x0000000b04058899 */ /* 0x000fe4000800063f */
[----:B------:R-:W-:Y:S01]  /*04e0*/  @!UP0 USHF.L.U32 UR4, UR4, 0x1, URZ ;  /* 0x0000000104048899 */ /* 0x000fe2000800063f */
[----:B------:R-:W5:Y:S08]  /*04f0*/  @!P2 LDC R9, c[0x0][0xc] ;  /* 0x00000300ff09ab82 */ /* 0x000f700000000800 */
[----:B------:R-:W2:Y:S01]  /*0500*/  @!UP0 S2UR UR7, SR_CgaCtaId ;  /* 0x00000000000789c3 */ /* 0x000ea20000008800 */
[----:B0-----:R-:W-:-:S04]  /*0510*/  @P2 IMAD.MOV.U32 R4, RZ, RZ, R0 ;  /* 0x000000ffff042224 */ /* 0x001fc800078e0000 */
[----:B-1----:R-:W-:-:S04]  /*0520*/  @P2 IMAD.WIDE.U32 R6, R2, R7, R4 ;  /* 0x0000000702062225 */ /* 0x002fc800078e0004 */
[----:B------:R-:W-:Y:S02]  /*0530*/  @P2 IMAD.MOV.U32 R16, RZ, RZ, R6 ;  /* 0x000000ffff102224 */ /* 0x000fe400078e0006 */
[----:B------:R-:W-:Y:S02]  /*0540*/  @P2 IMAD.IADD R17, R7, 0x1, R17 ;  /* 0x0000000107112824 */ /* 0x000fe400078e0211 */
[----:B-----5:R-:W-:-:S04]  /*0550*/  @!P2 IMAD.WIDE.U32 R4, R9, R0, R2 ;  /* 0x000000000904a225 */ /* 0x020fc800078e0002 */
[----:B------:R-:W-:Y:S01]  /*0560*/  @!P2 IMAD.MOV.U32 R17, RZ, RZ, R5 ;  /* 0x000000ffff11a224 */ /* 0x000fe200078e0005 */
[----:B------:R-:W-:Y:S01]  /*0570*/  @!P2 MOV R16, R4 ;  /* 0x000000040010a202 */ /* 0x000fe20000000f00 */
[----:B--2---:R-:W-:-:S04]  /*0580*/  @!UP0 ULEA UR6, UR7, UR6, 0x18 ;  /* 0x0000000607068291 */ /* 0x004fc8000f8ec03f */
[----:B------:R0:W-:Y:S01]  /*0590*/  STL [R1+0x200], R16 ;  /* 0x0002001001007387 */ /* 0x0001e20000100800 */
[----:B------:R-:W-:-:S03]  /*05a0*/  VOTEU.ALL UP0, P0 ;  /* 0x00000000003f7886 */ /* 0x000fc60000000000 */
[----:B------:R-:W1:Y:S04]  /*05b0*/  FENCE.VIEW.ASYNC.S ;  /* 0x00000000000073c6 */ /* 0x000e680000000000 */
[----:B-1----:R0:W3:Y:S01]  /*05c0*/  @!UP0 SYNCS.EXCH.64 URZ, [UR6+0x50], UR4 ;  /* 0x00005004063f85b2 */ /* 0x0020e20008000100 */
[----:B------:R0:W3:Y:S01]  /*05d0*/  @!UP1 SYNCS.EXCH.64 URZ, [UR6+0x58], UR4 ;  /* 0x00005804063f95b2 */ /* 0x0000e20008000100 */
[----:B------:R-:W-:Y:S01]  /*05e0*/  NOP ;  /* 0x0000000000007918 */ /* 0x000fe20000000000 */
[----:B---34-:R-:W-:Y:S06]  /*05f0*/  BAR.SYNC.DEFER_BLOCKING 0x0 ;  /* 0x0000000000007b1d */ /* 0x018fec0000010000 */
[----:B0-----:R-:W-:Y:S05]  /*0600*/  @!P1 BRA `(.L_x_3) ;  /* 0x000001a000949947 */ /* 0x001fea0003800000 */
[----:B------:R-:W-:-:S06]  /*0610*/  UISETP.GT.U32.AND UP0, UPT, UR10, 0x1, UPT ;  /* 0x000000010a00788c */ /* 0x000fcc000bf04070 */
[----:B------:R-:W-:-:S13]  /*0620*/  PLOP3.LUT P0, PT, PT, PT, UP0, 0x80, 0x0 ;  /* 0x000000000000781c */ /* 0x000fda0003f0f008 */
[----:B------:R-:W-:Y:S05]  /*0630*/  @P0 EXIT ;  /* 0x000000000000094d */ /* 0x000fea0003800000 */
[----:B------:R-:W-:Y:S01]  /*0640*/  ULDC.64 UR4, c[0x0][0x650] ;  /* 0x0001940000047ab9 */ /* 0x000fe20000000a00 */
[----:B------:R-:W-:Y:S01]  /*0650*/  UMOV UR42, 0xffffffff ;  /* 0xffffffff002a7882 */ /* 0x000fe20000000000 */
[----:B------:R-:W-:Y:S01]  /*0660*/  ISETP.GE.U32.AND P0, PT, R16, UR4, PT ;  /* 0x0000000410007c0c */ /* 0x000fe2000bf06070 */
[----:B------:R-:W-:Y:S01]  /*0670*/  IMAD.MOV.U32 R22, RZ, RZ, -0x1 ;  /* 0xffffffffff167424 */ /* 0x000fe200078e00ff */
[----:B------:R-:W-:Y:S01]  /*0680*/  PRMT R6, RZ, 0x7610, R6 ;  /* 0x00007610ff067816 */ /* 0x000fe20000000006 */
[----:B------:R-:W-:Y:S01]  /*0690*/  IMAD.MOV.U32 R19, RZ, RZ, -0x1 ;  /* 0xffffffffff137424 */ /* 0x000fe200078e00ff */
[----:B------:R-:W-:-:S13]  /*06a0*/  ISETP.GE.U32.AND.EX P0, PT, R17, UR5, PT, P0 ;  /* 0x0000000511007c0c */ /* 0x000fda000bf06100 */
[----:B------:R-:W-:Y:S05]  /*06b0*/  @P0 BRA `(.L_x_4) ;  /* 0x0000000400580947 */ /* 0x000fea0003800000 */
[----:B------:R-:W0:Y:S01]  /*06c0*/  LDC.64 R12, c[0x0][0x628] ;  /* 0x00018a00ff0c7b82 */ /* 0x000e220000000a00 */
[----:B------:R-:W-:Y:S01]  /*06d0*/  MOV R4, R16 ;  /* 0x0000001000047202 */ /* 0x000fe20000000f00 */
[----:B------:R-:W-:-:S06]  /*06e0*/  IMAD.MOV.U32 R5, RZ, RZ, R17 ;  /* 0x000000ffff057224 */ /* 0x000fcc00078e0011 */
[----:B------:R-:W1:Y:S08]  /*06f0*/  LDC R10, c[0x0][0x630] ;  /* 0x00018c00ff0a7b82 */ /* 0x000e700000000800 */
[----:B------:R-:W2:Y:S01]  /*0700*/  LDC.64 R14, c[0x0][0x620] ;  /* 0x00018800ff0e7b82 */ /* 0x000ea20000000a00 */
[----:B0-----:R-:W-:-:S04]  /*0710*/  ISETP.NE.U32.AND P0, PT, R12, RZ, PT ;  /* 0x000000ff0c00720c */ /* 0x001fc80003f05070 */
[----:B------:R-:W-:-:S13]  /*0720*/  ISETP.NE.AND.EX P0, PT, R13, RZ, PT, P0 ;  /* 0x000000ff0d00720c */ /* 0x000fda0003f05300 */
[----:B-12---:R-:W-:Y:S05]  /*0730*/  @!P0 BRA `(.L_x_5) ;  /* 0x0000000000288947 */ /* 0x006fea0003800000 */
[----:B------:R-:W0:Y:S02]  /*0740*/  LDC R9, c[0x0][0x634] ;  /* 0x00018d00ff097b82 */ /* 0x000e240000000800 */
[----:B0-----:R-:W-:-:S05]  /*0750*/  IADD3 R9, P0, R16, R9, RZ ;  /* 0x0000000910097210 */ /* 0x001fca0007f1e0ff */
[----:B------:R-:W-:-:S04]  /*0760*/  IMAD.X R11, RZ, RZ, R17, P0 ;  /* 0x000000ffff0b7224 */ /* 0x000fc800000e0611 */
[----:B------:R-:W-:-:S04]  /*0770*/  IMAD.WIDE.U32 R4, R11, R12, RZ ;  /* 0x0000000c0b047225 */ /* 0x000fc800078e00ff */
[----:B------:R-:W-:-:S04]  /*0780*/  IMAD.WIDE.U32 R6, P0, R9, R13, R4 ;  /* 0x0000000d09067225 */ /* 0x000fc80007800004 */
[----:B------:R-:W-:Y:S01]  /*0790*/  IMAD.WIDE.U32 R4, R9, R12, RZ ;  /* 0x0000000c09047225 */ /* 0x000fe200078e00ff */
[----:B------:R-:W-:-:S03]  /*07a0*/  MOV R8, R7 ;  /* 0x0000000700087202 */ /* 0x000fc60000000f00 */
[----:B------:R-:W-:Y:S01]  /*07b0*/  IMAD.X R9, RZ, RZ, RZ, P0 ;  /* 0x000000ffff097224 */ /* 0x000fe200000e06ff */
[----:B------:R-:W-:-:S05]  /*07c0*/  IADD3 RZ, P0, R5, R6, RZ ;  /* 0x0000000605ff7210 */ /* 0x000fca0007f1e0ff */
[----:B------:R-:W-:-:S08]  /*07d0*/  IMAD.WIDE.U32.X R4, R11, R13, R8, P0 ;  /* 0x0000000d0b047225 */ /* 0x000fd000000e0408 */
.L_x_5:
[-CC-:B------:R-:W-:Y:S01]  /*07e0*/  SHF.R.U64 R24, R4, R10.reuse, R5.reuse ;  /* 0x0000000a04187219 */ /* 0x180fe20000001205 */
[----:B------:R-:W0:Y:S01]  /*07f0*/  LDC R8, c[0x0][0x618] ;  /* 0x00018600ff087b82 */ /* 0x000e220000000800 */
[----:B------:R-:W-:Y:S01]  /*0800*/  SHF.R.U32.HI R4, RZ, R10, R5 ;  /* 0x0000000aff047219 */ /* 0x000fe20000011605 */
[----:B------:R-:W-:Y:S01]  /*0810*/  ULDC UR4, c[0x0][0x150] ;  /* 0x0000540000047ab9 */ /* 0x000fe20000000800 */
[----:B------:R-:W-:Y:S02]  /*0820*/  IADD3 R9, P0, RZ, -R24, RZ ;  /* 0x80000018ff097210 */ /* 0x000fe40007f1e0ff */
[----:B------:R-:W-:-:S03]  /*0830*/  I2FP.F32.U32 R3, R2 ;  /* 0x0000000200037245 */ /* 0x000fc60000201000 */
[----:B------:R-:W1:Y:S01]  /*0840*/  LDC.64 R20, c[0x0][0x640] ;  /* 0x00019000ff147b82 */ /* 0x000e620000000a00 */
[----:B------:R-:W-:Y:S02]  /*0850*/  IMAD.X R11, RZ, RZ, ~R4, P0 ;  /* 0x000000ffff0b7224 */ /* 0x000fe400000e0e04 */
[----:B------:R-:W-:Y:S01]  /*0860*/  FMUL R3, R3, UR4 ;  /* 0x0000000403037c20 */ /* 0x000fe20008400000 */
[----:B------:R-:W-:Y:S01]  /*0870*/  IMAD.WIDE.U32 R4, R9, R14, R16 ;  /* 0x0000000e09047225 */ /* 0x000fe200078e0010 */
[----:B------:R-:W-:-:S03]  /*0880*/  ULDC UR4, c[0x0][0x154] ;  /* 0x0000550000047ab9 */ /* 0x000fc60000000800 */
[----:B------:R-:W-:Y:S01]  /*0890*/  IMAD R6, R11, R14, RZ ;  /* 0x0000000e0b067224 */ /* 0x000fe200078e02ff */
[----:B------:R-:W2:Y:S01]  /*08a0*/  LDC R10, c[0x0][0x608] ;  /* 0x00018200ff0a7b82 */ /* 0x000ea20000000800 */
[----:B------:R-:W3:Y:S02]  /*08b0*/  F2I.U32.TRUNC.NTZ R3, R3 ;  /* 0x0000000300037305 */ /* 0x000ee4000020f000 */
[----:B------:R-:W-:-:S04]  /*08c0*/  IMAD R9, R9, R15, R6 ;  /* 0x0000000f09097224 */ /* 0x000fc800078e0206 */
[----:B------:R-:W-:Y:S01]  /*08d0*/  IMAD.IADD R5, R5, 0x1, R9 ;  /* 0x0000000105057824 */ /* 0x000fe200078e0209 */
[----:B------:R-:W4:Y:S01]  /*08e0*/  LDC R7, c[0x0][0x144] ;  /* 0x00005100ff077b82 */ /* 0x000f220000000800 */
[----:B------:R-:W-:-:S03]  /*08f0*/  IMAD.MOV.U32 R9, RZ, RZ, 0x1 ;  /* 0x00000001ff097424 */ /* 0x000fc600078e00ff */
[----:B0-----:R-:W-:Y:S02]  /*0900*/  SHF.R.U64 R12, R4, R8, R5 ;  /* 0x00000008040c7219 */ /* 0x001fe40000001205 */
[----:B------:R-:W-:Y:S02]  /*0910*/  I2FP.F32.U32 R4, R0 ;  /* 0x0000000000047245 */ /* 0x000fe40000201000 */
[----:B------:R-:W0:Y:S01]  /*0920*/  LDC R14, c[0x0][0x658] ;  /* 0x00019600ff0e7b82 */ /* 0x000e220000000800 */
[----:B-1----:R-:W-:Y:S01]  /*0930*/  ISETP.NE.U32.AND P0, PT, R20, RZ, PT ;  /* 0x000000ff1400720c */ /* 0x002fe20003f05070 */
[----:B---3--:R-:W-:Y:S02]  /*0940*/  IMAD.MOV R6, RZ, RZ, -R3 ;  /* 0x000000ffff067224 */ /* 0x008fe400078e0a03 */
[----:B------:R-:W-:Y:S01]  /*0950*/  FMUL R4, R4, UR4 ;  /* 0x0000000404047c20 */ /* 0x000fe20008400000 */
[----:B------:R-:W-:Y:S02]  /*0960*/  SHF.R.U32.HI R3, RZ, R8, R5 ;  /* 0x00000008ff037219 */ /* 0x000fe40000011605 */
[----:B------:R-:W-:Y:S01]  /*0970*/  ISETP.NE.AND.EX P0, PT, R21, RZ, PT, P0 ;  /* 0x000000ff1500720c */ /* 0x000fe20003f05300 */
[----:B------:R1:W3:Y:S01]  /*0980*/  F2I.U32.TRUNC.NTZ R11, R4 ;  /* 0x00000004000b7305 */ /* 0x0002e2000020f000 */
[----:B------:R-:W1:Y:S01]  /*0990*/  LDC R13, c[0x0][0x148] ;  /* 0x00005200ff0d7b82 */ /* 0x000e620000000800 */
[----:B--2---:R-:W-:-:S02]  /*09a0*/  SHF.R.U64 R25, R12, R10, R3 ;  /* 0x0000000a0c197219 */ /* 0x004fc40000001203 */
[----:B------:R-:W-:Y:S02]  /*09b0*/  SHF.R.U32.HI R3, RZ, R10, R3 ;  /* 0x0000000aff037219 */ /* 0x000fe40000011603 */
[----:B------:R-:W-:-:S03]  /*09c0*/  MOV R5, 0xffffffff ;  /* 0xffffffff00057802 */ /* 0x000fc60000000f00 */
[----:B------:R-:W2:Y:S01]  /*09d0*/  LDC R19, c[0x0][0x600] ;  /* 0x00018000ff137b82 */ /* 0x000ea20000000800 */
[----:B----4-:R-:W-:-:S07]  /*09e0*/  IMAD R8, R7, R6, R2 ;  /* 0x0000000607087224 */ /* 0x010fce00078e0202 */
[----:B------:R-:W4:Y:S01]  /*09f0*/  LDC R16, c[0x0][0x648] ;  /* 0x00019200ff107b82 */ /* 0x000f220000000800 */
[-C--:B0-----:R-:W-:Y:S02]  /*0a00*/  SHF.L.U32 R2, R5, R14.reuse, RZ ;  /* 0x0000000e05027219 */ /* 0x081fe400000006ff */
[--C-:B------:R-:W-:Y:S02]  /*0a10*/  SHF.R.U64 R22, R25, R14, R3.reuse ;  /* 0x0000000e19167219 */ /* 0x100fe40000001203 */
[----:B------:R-:W-:Y:S02]  /*0a20*/  LOP3.LUT R10, RZ, R2, RZ, 0x33, !PT ;  /* 0x00000002ff0a7212 */ /* 0x000fe400078e33ff */
[-C--:B------:R-:W-:Y:S01]  /*0a30*/  SHF.R.U32.HI R3, RZ, R14.reuse, R3 ;  /* 0x0000000eff037219 */ /* 0x080fe20000011603 */
[----:B------:R-:W0:Y:S01]  /*0a40*/  LDC R23, c[0x0][0x638] ;  /* 0x00018e00ff177b82 */ /* 0x000e220000000800 */
[----:B------:R-:W-:Y:S01]  /*0a50*/  SHF.L.U32 R9, R9, R14, RZ ;  /* 0x0000000e09097219 */ /* 0x000fe200000006ff */
[----:B------:R-:W-:-:S06]  /*0a60*/  IMAD.MOV.U32 R2, RZ, RZ, R22 ;  /* 0x000000ffff027224 */ /* 0x000fcc00078e0016 */
[----:B------:R-:W0:Y:S01]  /*0a70*/  LDC R18, c[0x0][0x610] ;  /* 0x00018400ff127b82 */ /* 0x000e220000000800 */
[----:B-1-3--:R-:W-:Y:S05]  /*0a80*/  @!P0 BRA `(.L_x_6) ;  /* 0x0000000000288947 */ /* 0x00afea0003800000 */
[----:B------:R-:W1:Y:S02]  /*0a90*/  LDC R7, c[0x0][0x64c] ;  /* 0x00019300ff077b82 */ /* 0x000e640000000800 */
[----:B-1----:R-:W-:-:S05]  /*0aa0*/  IADD3 R7, P0, R22, R7, RZ ;  /* 0x0000000716077210 */ /* 0x002fca0007f1e0ff */
[----:B------:R-:W-:-:S04]  /*0ab0*/  IMAD.X R15, RZ, RZ, R3, P0 ;  /* 0x000000ffff0f7224 */ /* 0x000fc800000e0603 */
[----:B------:R-:W-:-:S04]  /*0ac0*/  IMAD.WIDE.U32 R2, R15, R20, RZ ;  /* 0x000000140f027225 */ /* 0x000fc800078e00ff */
[----:B------:R-:W-:-:S04]  /*0ad0*/  IMAD.WIDE.U32 R4, P0, R7, R21, R2 ;  /* 0x0000001507047225 */ /* 0x000fc80007800002 */
[----:B------:R-:W-:Y:S01]  /*0ae0*/  IMAD.WIDE.U32 R2, R7, R20, RZ ;  /* 0x0000001407027225 */ /* 0x000fe200078e00ff */
[----:B------:R-:W-:-:S03]  /*0af0*/  IADD3.X R7, RZ, RZ, RZ, P0, !PT ;  /* 0x000000ffff077210 */ /* 0x000fc600007fe4ff */
[----:B------:R-:W-:Y:S01]  /*0b00*/  IMAD.MOV.U32 R6, RZ, RZ, R5 ;  /* 0x000000ffff067224 */ /* 0x000fe200078e0005 */
[----:B------:R-:W-:-:S05]  /*0b10*/  IADD3 RZ, P0, R3, R4, RZ ;  /* 0x0000000403ff7210 */ /* 0x000fca0007f1e0ff */
[----:B------:R-:W-:-:S08]  /*0b20*/  IMAD.WIDE.U32.X R2, R15, R21, R6, P0 ;  /* 0x000000150f027225 */ /* 0x000fd000000e0406 */
.L_x_6:
[----:B----4-:R-:W-:Y:S01]  /*0b30*/  SHF.R.U64 R2, R2, R16, R3 ;  /* 0x0000001002027219 */ /* 0x010fe20000001203 */
[----:B--2---:R-:W-:Y:S01]  /*0b40*/  VIADD R3, R19, 0xffffffff ;  /* 0xffffffff13037836 */ /* 0x004fe20000000000 */
[----:B------:R-:W-:Y:S01]  /*0b50*/  LOP3.LUT R10, R25, R10, RZ, 0xc0, !PT ;  /* 0x0000000a190a7212 */ /* 0x000fe200078ec0ff */
[----:B------:R-:W-:Y:S01]  /*0b60*/  IMAD.MOV R11, RZ, RZ, -R11 ;  /* 0x000000ffff0b7224 */ /* 0x000fe200078e0a0b */
[----:B------:R-:W-:Y:S01]  /*0b70*/  IADD3 R4, -R2, RZ, RZ ;  /* 0x000000ff02047210 */ /* 0x000fe20007ffe1ff */
[----:B------:R-:W-:Y:S01]  /*0b80*/  IMAD.MOV.U32 R6, RZ, RZ, 0x1 ;  /* 0x00000001ff067424 */ /* 0x000fe200078e00ff */
[----:B------:R-:W-:Y:S01]  /*0b90*/  LOP3.LUT R3, R12, R3, RZ, 0xc0, !PT ;  /* 0x000000030c037212 */ /* 0x000fe200078ec0ff */
[----:B------:R-:W-:Y:S01]  /*0ba0*/  @P2 IMAD R8, R13, R11, R0 ;  /* 0x0000000b0d082224 */ /* 0x000fe200078e0200 */
[----:B------:R-:W-:Y:S01]  /*0bb0*/  R2UR UR42, R24 ;  /* 0x00000000182a72ca */ /* 0x000fe200000e0000 */
[----:B------:R-:W-:Y:S02]  /*0bc0*/  IMAD R9, R9, R2, R10 ;  /* 0x0000000209097224 */ /* 0x000fe400078e020a */
[----:B0-----:R-:W-:-:S02]  /*0bd0*/  IMAD R0, R4, R23, R22 ;  /* 0x0000001704007224 */ /* 0x001fc400078e0216 */
[----:B------:R-:W-:Y:S02]  /*0be0*/  IMAD R8, R9, R18, R8 ;  /* 0x0000001209087224 */ /* 0x000fe400078e0208 */
[----:B------:R-:W-:-:S05]  /*0bf0*/  IMAD R3, R0, R19, R3 ;  /* 0x0000001300037224 */ /* 0x000fca00078e0203 */
[----:B------:R-:W-:Y:S02]  /*0c00*/  SEL R19, R3, R8, !P2 ;  /* 0x0000000803137207 */ /* 0x000fe40005000000 */
[----:B------:R-:W-:-:S07]  /*0c10*/  SEL R22, R8, R3, !P2 ;  /* 0x0000000308167207 */ /* 0x000fce0005000000 */
.L_x_4:
[----:B------:R-:W-:-:S08]  /*0c20*/  NOP ;  /* 0x0000000000007918 */ /* 0x000fd00000000000 */
[----:B------:R-:W0:Y:S02]  /*0c30*/  USETMAXREG.TRY_ALLOC.CTAPOOL UP0, 0xe8 ;  /* 0x000000e8000079c8 */ /* 0x000e240008000600 */
[----:B0-----:R-:W-:-:S13]  /*0c40*/  PLOP3.LUT P0, PT, PT, PT, UP0, 0x80, 0x0 ;  /* 0x000000000000781c */ /* 0x001fda0003f0f008 */
[----:B------:R-:W-:Y:S05]  /*0c50*/  @!P0 BRA `(.L_x_4) ;  /* 0xfffffffc00f08947 */ /* 0x000fea000383ffff */
[----:B------:R-:W-:Y:S01]  /*0c60*/  ULDC.64 UR4, c[0x0][0x598] ;  /* 0x0001660000047ab9 */ /* 0x000fe20000000a00 */
[----:B------:R-:W-:Y:S01]  /*0c70*/  ULDC.64 UR36, c[0x0][0x208] ;  /* 0x0000820000247ab9 */ /* 0x000fe20000000a00 */
[----:B------:R-:W-:-:S04]  /*0c80*/  ISETP.NE.U32.AND P0, PT, RZ, UR4, PT ;  /* 0x00000004ff007c0c */ /* 0x000fc8000bf05070 */
[----:B------:R-:W-:-:S13]  /*0c90*/  ISETP.NE.AND.EX P0, PT, RZ, UR5, PT, P0 ;  /* 0x00000005ff007c0c */ /* 0x000fda000bf05300 */
[----:B------:R-:W-:Y:S05]  /*0ca0*/  @!P0 BRA `(.L_x_7) ;  /* 0x00000000001c8947 */ /* 0x000fea0003800000 */
[----:B------:R-:W0:Y:S02]  /*0cb0*/  LDC.64 R2, c[0x0][0x598] ;  /* 0x00016600ff027b82 */ /* 0x000e240000000a00 */
[----:B0-----:R-:W2:Y:S02]  /*0cc0*/  LDG.E.64 R2, desc[UR36][R2.64] ;  /* 0x0000002402027981 */ /* 0x001ea4000c1e1b00 */
[----:B--2---:R-:W-:-:S04]  /*0cd0*/  ISETP.NE.U32.AND P0, PT, R2, RZ, PT ;  /* 0x000000ff0200720c */ /* 0x004fc80003f05070 */
[----:B------:R-:W-:-:S13]  /*0ce0*/  ISETP.NE.AND.EX P0, PT, R3, RZ, PT, P0 ;  /* 0x000000ff0300720c */ /* 0x000fda0003f05300 */
[----:B------:R-:W-:Y:S05]  /*0cf0*/  @!P0 BRA `(.L_x_7) ;  /* 0x0000000000088947 */ /* 0x000fea0003800000 */
[----:B------:R0:W5:Y:S01]  /*0d00*/  LD.E R2, desc[UR36][R2.64] ;  /* 0x0000002402027980 */ /* 0x000162000c101900 */
[----:B------:R-:W-:Y:S05]  /*0d10*/  BRA `(.L_x_8) ;  /* 0x0000000000247947 */ /* 0x000fea0003800000 */
.L_x_7:
[----:B------:R-:W-:Y:S02]  /*0d20*/  ULDC.64 UR4, c[0x0][0x588] ;  /* 0x0001620000047ab9 */ /* 0x000fe40000000a00 */
[----:B------:R-:W-:-:S04]  /*0d30*/  ISETP.NE.U32.AND P0, PT, RZ, UR4, PT ;  /* 0x00000004ff007c0c */ /* 0x000fc8000bf05070 */
[----:B------:R-:W-:-:S13]  /*0d40*/  ISETP.NE.AND.EX P0, PT, RZ, UR5, PT, P0 ;  /* 0x00000005ff007c0c */ /* 0x000fda000bf05300 */
[----:B------:R-:W-:Y:S05]  /*0d50*/  @!P0 BRA `(.L_x_9) ;  /* 0x00000000000c8947 */ /* 0x000fea0003800000 */
[----:B------:R-:W0:Y:S02]  /*0d60*/  LDC.64 R2, c[0x0][0x588] ;  /* 0x00016200ff027b82 */ /* 0x000e240000000a00 */
[----:B0-----:R1:W5:Y:S01]  /*0d70*/  LDG.E R2, desc[UR36][R2.64] ;  /* 0x0000002402027981 */ /* 0x001362000c1e1900 */
[----:B------:R-:W-:Y:S05]  /*0d80*/  BRA `(.L_x_8) ;  /* 0x0000000000087947 */ /* 0x000fea0003800000 */
.L_x_9:
[----:B------:R-:W-:Y:S02]  /*0d90*/  ULDC UR4, c[0x0][0x580] ;  /* 0x0001600000047ab9 */ /* 0x000fe40000000800 */
[----:B------:R-:W-:-:S07]  /*0da0*/  IMAD.U32 R2, RZ, RZ, UR4 ;  /* 0x00000004ff027e24 */ /* 0x000fce000f8e00ff */
.L_x_8:
[----:B------:R-:W-:Y:S02]  /*0db0*/  ULDC.64 UR4, c[0x0][0x5a0] ;  /* 0x0001680000047ab9 */ /* 0x000fe40000000a00 */
[----:B------:R-:W-:-:S04]  /*0dc0*/  ISETP.NE.U32.AND P0, PT, RZ, UR4, PT ;  /* 0x00000004ff007c0c */ /* 0x000fc8000bf05070 */
[----:B------:R-:W-:-:S13]  /*0dd0*/  ISETP.NE.AND.EX P0, PT, RZ, UR5, PT, P0 ;  /* 0x00000005ff007c0c */ /* 0x000fda000bf05300 */
[----:B------:R-:W-:Y:S05]  /*0de0*/  @!P0 BRA `(.L_x_10) ;  /* 0x00000000001c8947 */ /* 0x000fea0003800000 */
[----:B------:R-:W2:Y:S02]  /*0df0*/  LDC.64 R4, c[0x0][0x5a0] ;  /* 0x00016800ff047b82 */ /* 0x000ea40000000a00 */
[----:B--2---:R-:W2:Y:S02]  /*0e00*/  LDG.E.64 R4, desc[UR36][R4.64] ;  /* 0x0000002404047981 */ /* 0x004ea4000c1e1b00 */
[----:B--2---:R-:W-:-:S04]  /*0e10*/  ISETP.NE.U32.AND P0, PT, R4, RZ, PT ;  /* 0x000000ff0400720c */ /* 0x004fc80003f05070 */
[----:B------:R-:W-:-:S13]  /*0e20*/  ISETP.NE.AND.EX P0, PT, R5, RZ, PT, P0 ;  /* 0x000000ff0500720c */ /* 0x000fda0003f05300 */
[----:B------:R-:W-:Y:S05]  /*0e30*/  @!P0 BRA `(.L_x_10) ;  /* 0x0000000000088947 */ /* 0x000fea0003800000 */
[----:B------:R2:W5:Y:S01]  /*0e40*/  LD.E R16, desc[UR36][R4.64] ;  /* 0x0000002404107980 */ /* 0x000562000c101900 */
[----:B------:R-:W-:Y:S05]  /*0e50*/  BRA `(.L_x_11) ;  /* 0x0000000000247947 */ /* 0x000fea0003800000 */
.L_x_10:
[----:B------:R-:W-:Y:S02]  /*0e60*/  ULDC.64 UR4, c[0x0][0x590] ;  /* 0x0001640000047ab9 */ /* 0x000fe40000000a00 */
[----:B------:R-:W-:-:S04]  /*0e70*/  ISETP.NE.U32.AND P0, PT, RZ, UR4, PT ;  /* 0x00000004ff007c0c */ /* 0x000fc8000bf05070 */
[----:B------:R-:W-:-:S13]  /*0e80*/  ISETP.NE.AND.EX P0, PT, RZ, UR5, PT, P0 ;  /* 0x00000005ff007c0c */ /* 0x000fda000bf05300 */
[----:B------:R-:W-:Y:S05]  /*0e90*/  @!P0 BRA `(.L_x_12) ;  /* 0x00000000000c8947 */ /* 0x000fea0003800000 */
[----:B------:R-:W2:Y:S02]  /*0ea0*/  LDC.64 R4, c[0x0][0x590] ;  /* 0x00016400ff047b82 */ /* 0x000ea40000000a00 */
[----:B--2---:R3:W5:Y:S01]  /*0eb0*/  LDG.E R16, desc[UR36][R4.64] ;  /* 0x0000002404107981 */ /* 0x004762000c1e1900 */
[----:B------:R-:W-:Y:S05]  /*0ec0*/  BRA `(.L_x_11) ;  /* 0x0000000000087947 */ /* 0x000fea0003800000 */
.L_x_12:
[----:B------:R-:W-:Y:S02]  /*0ed0*/  ULDC UR4, c[0x0][0x584] ;  /* 0x0001610000047ab9 */ /* 0x000fe40000000800 */
[----:B------:R-:W-:-:S07]  /*0ee0*/  IMAD.U32 R16, RZ, RZ, UR4 ;  /* 0x00000004ff107e24 */ /* 0x000fce000f8e00ff */
.L_x_11:
[----:B------:R-:W-:-:S13]  /*0ef0*/  LOP3.LUT P0, RZ, R6, 0xff, RZ, 0xc0, !PT ;  /* 0x000000ff06ff7812 */ /* 0x000fda000780c0ff */
[----:B------:R-:W-:Y:S05]  /*0f00*/  @!P0 EXIT ;  /* 0x000000000000894d */ /* 0x000fea0003800000 */
[----:B------:R-:W-:Y:S01]  /*0f10*/  ULDC UR4, c[0x0][0x28c] ;  /* 0x0000a30000047ab9 */ /* 0x000fe20000000800 */
[----:B------:R-:W-:Y:S01]  /*0f20*/  UMOV UR38, URZ ;  /* 0x0000003f00267c82 */ /* 0x000fe20008000000 */
[----:B------:R-:W-:Y:S01]  /*0f30*/  UIADD3 UR4, UR4, 0x3f, URZ ;  /* 0x0000003f04047890 */ /* 0x000fe2000fffe03f */
[----:B------:R-:W-:-:S03]  /*0f40*/  UMOV UR39, URZ ;  /* 0x0000003f00277c82 */ /* 0x000fc60008000000 */
[----:B------:R-:W-:-:S04]  /*0f50*/  USHF.R.S32.HI UR5, URZ, 0x1f, UR4 ;  /* 0x0000001f3f057899 */ /* 0x000fc80008011404 */
[----:B------:R-:W-:-:S04]  /*0f60*/  ULEA.HI UR5, UR5, UR4, URZ, 0x6 ;  /* 0x0000000405057291 */ /* 0x000fc8000f8f303f */
[----:B------:R-:W-:-:S12]  /*0f70*/  USHF.R.S32.HI UR41, URZ, 0x6, UR5 ;  /* 0x000000063f297899 */ /* 0x000fd80008011405 */
.L_x_540:
[----:B------:R-:W4:Y:S01]  /*0f80*/  S2R R0, SR_TID.X ;  /* 0x0000000000007919 */ /* 0x000f220000002100 */
[----:B------:R-:W0:Y:S01]  /*0f90*/  S2UR UR7, SR_CgaCtaId ;  /* 0x00000000000779c3 */ /* 0x000e220000008800 */
[----:B------:R-:W-:Y:S02]  /*0fa0*/  UMOV UR6, 0x400 ;  /* 0x0000040000067882 */ /* 0x000fe40000000000 */
[----:B0-----:R-:W-:Y:S01]  /*0fb0*/  ULEA UR44, UR7, UR6, 0x18 ;  /* 0x00000006072c7291 */ /* 0x001fe2000f8ec03f */
[----:B----4-:R-:W-:-:S04]  /*0fc0*/  LOP3.LUT R0, R0, 0x80, RZ, 0xc0, !PT ;  /* 0x0000008000007812 */ /* 0x010fc800078ec0ff */
[----:B------:R-:W-:-:S06]  /*0fd0*/  SHF.R.U32.HI R0, RZ, 0x7, R0 ;  /* 0x00000007ff007819 */ /* 0x000fcc0000011600 */
[----:B------:R-:W0:Y:S02]  /*0fe0*/  SHFL.IDX PT, R0, R0, RZ, 0x1f ;  /* 0x00001fff00007589 */ /* 0x000e2400000e0000 */
[----:B0-----:R-:W-:-:S13]  /*0ff0*/  R2UR UR4, R0 ;  /* 0x00000000000472ca */ /* 0x001fda00000e0000 */
[----:B------:R-:W-:-:S04]  /*1000*/  ULEA.HI UR5, UR4, UR4, URZ, 0x1 ;  /* 0x0000000404057291 */ /* 0x000fc8000f8f083f */
[----:B------:R-:W-:-:S04]  /*1010*/  ULOP3.LUT UR5, UR5, 0x7fffe, URZ, 0xc0, !UPT ;  /* 0x0007fffe05057892 */ /* 0x000fc8000f8ec03f */
[----:B------:R-:W-:-:S03]  /*1020*/  UIADD3 UR5, UR4, -UR5, URZ ;  /* 0x8000000504057290 */ /* 0x000fc6000fffe03f */
[----:B------:R-:W-:Y:S01]  /*1030*/  ULDC UR4, c[0x0][0x28c] ;  /* 0x0000a30000047ab9 */ /* 0x000fe20000000800 */
[----:B------:R-:W-:Y:S01]  /*1040*/  ULEA UR5, UR5, UR44, 0xd ;  /* 0x0000002c05057291 */ /* 0x000fe2000f8e683f */
[----:B------:R-:W-:-:S03]  /*1050*/  ISETP.LT.AND P0, PT, RZ, UR4, PT ;  /* 0x00000004ff007c0c */ /* 0x000fc6000bf01270 */
[----:B------:R-:W-:-:S04]  /*1060*/  UIADD3 UR5, UR5, 0x100, URZ ;  /* 0x0000010005057890 */ /* 0x000fc8000fffe03f */
[----:B------:R-:W-:-:S04]  /*1070*/  USHF.R.U32.HI UR5, URZ, 0x4, UR5 ;  /* 0x000000043f057899 */ /* 0x000fc80008011605 */
[----:B------:R-:W-:Y:S02]  /*1080*/  ULOP3.LUT UR43, UR5, 0x3fff, URZ, 0xc0, !UPT ;  /* 0x00003fff052b7892 */ /* 0x000fe4000f8ec03f */
[----:B-12---:R-:W-:Y:S10]  /*1090*/  @P0 BRA `(.L_x_13) ;  /* 0x0000000000400947 */ /* 0x006ff40003800000 */
[----:B------:R-:W-:Y:S01]  /*10a0*/  MOV R0, 0x0 ;  /* 0x0000000000007802 */ /* 0x000fe20000000f00 */
[----:B------:R-:W-:Y:S01]  /*10b0*/  ULDC.64 UR4, c[0x4][0x68] ;  /* 0x01001a0000047ab9 */ /* 0x000fe20000000a00 */
[----:B------:R-:W-:Y:S01]  /*10c0*/  ULDC.64 UR6, c[0x4][0x8] ;  /* 0x0100020000067ab9 */ /* 0x000fe20000000a00 */
[----:B--23--:R-:W-:Y:S01]  /*10d0*/  MOV R4, UR4 ;  /* 0x0000000400047c02 */ /* 0x00cfe20008000f00 */
[----:B------:R0:W2:Y:S01]  /*10e0*/  LDC.64 R14, c[0x4][R0] ;  /* 0x01000000000e7b82 */ /* 0x0000a20000000a00 */
[----:B------:R-:W-:Y:S01]  /*10f0*/  IMAD.U32 R5, RZ, RZ, UR5 ;  /* 0x00000005ff057e24 */ /* 0x000fe2000f8e00ff */
[----:B------:R-:W-:Y:S01]  /*1100*/  ULDC.64 UR4, c[0x4][0x70] ;  /* 0x01001c0000047ab9 */ /* 0x000fe20000000a00 */
[----:B------:R-:W-:Y:S01]  /*1110*/  MOV R10, UR6 ;  /* 0x00000006000a7c02 */ /* 0x000fe20008000f00 */
[----:B------:R-:W-:Y:S01]  /*1120*/  IMAD.U32 R6, RZ, RZ, UR4 ;  /* 0x00000004ff067e24 */ /* 0x000fe2000f8e00ff */
[----:B------:R-:W-:Y:S01]  /*1130*/  MOV R13, RZ ;  /* 0x000000ff000d7202 */ /* 0x000fe20000000f00 */
[----:B------:R-:W-:-:S02]  /*1140*/  IMAD.U32 R7, RZ, RZ, UR5 ;  /* 0x00000005ff077e24 */ /* 0x000fc4000f8e00ff */
[----:B------:R-:W-:Y:S02]  /*1150*/  IMAD.U32 R11, RZ, RZ, UR7 ;  /* 0x00000007ff0b7e24 */ /* 0x000fe4000f8e00ff */
[----:B------:R-:W-:Y:S02]  /*1160*/  IMAD.MOV.U32 R8, RZ, RZ, 0x1e1 ;  /* 0x000001e1ff087424 */ /* 0x000fe400078e00ff */
[----:B0-----:R-:W-:-:S07]  /*1170*/  IMAD.MOV.U32 R12, RZ, RZ, 0x1 ;  /* 0x00000001ff0c7424 */ /* 0x001fce00078e00ff */
[----:B------:R-:W-:-:S07]  /*1180*/  LEPC R20, `(.L_x_13) ;  /* 0x000000001014794e */ /* 0x000fce0000000000 */
[----:B-12--5:R-:W-:Y:S05]  /*1190*/  CALL.ABS.NOINC R14 ;  /* 0x000000000e007343 */ /* 0x026fea0003c00000 */
.L_x_13:
[----:B------:R-:W-:-:S06]  /*11a0*/  ULOP3.LUT UR4, UR40, 0x1, URZ, 0xfc, !UPT ;  /* 0x0000000128047892 */ /* 0x000fcc000f8efc3f */
[----:B------:R-:W-:-:S05]  /*11b0*/  IMAD.U32 R0, RZ, RZ, UR4 ;  /* 0x00000004ff007e24 */ /* 0x000fca000f8e00ff */
[----:B------:R-:W-:-:S13]  /*11c0*/  ISETP.NE.AND P0, PT, R0, 0x3, PT ;  /* 0x000000030000780c */ /* 0x000fda0003f05270 */
[----:B------:R-:W-:Y:S05]  /*11d0*/  @!P0 BRA `(.L_x_14) ;  /* 0x0000000000048947 */ /* 0x000fea0003800000 */
[----:B------:R-:W-:Y:S01]  /*11e0*/  BPT.TRAP 0x1 ;  /* 0x000000040000795c */ /* 0x000fe20000300000 */
.L_x_14:
[----:B-1----:R-:W-:Y:S02]  /*11f0*/  IMAD.U32 R3, RZ, RZ, UR39 ;  /* 0x00000027ff037e24 */ /* 0x002fe4000f8e00ff */
[----:B------:R-:W-:-:S03]  /*1200*/  IMAD.U32 R0, RZ, RZ, UR38 ;  /* 0x00000026ff007e24 */ /* 0x000fc6000f8e00ff */
[----:B------:R-:W-:Y:S02]  /*1210*/  LEA R3, R3, UR44, 0x3 ;  /* 0x0000002c03037c11 */ /* 0x000fe4000f8e18ff */
[----:B------:R-:W-:-:S04]  /*1220*/  SHF.L.U32 R0, R0, 0x1f, RZ ;  /* 0x0000001f00007819 */ /* 0x000fc800000006ff */
[----:B------:R0:W1:Y:S01]  /*1230*/  SYNCS.PHASECHK.TRANS64.TRYWAIT P1, [R3+URZ], R0 ;  /* 0x00000000030075a7 */ /* 0x000062000802017f */
[----:B------:R-:W-:Y:S05]  /*1240*/  @!P0 BRA `(.L_x_15) ;  /* 0x0000000000048947 */ /* 0x000fea0003800000 */
[----:B------:R-:W-:Y:S01]  /*1250*/  BPT.TRAP 0x1 ;  /* 0x000000040000795c */ /* 0x000fe20000300000 */
.L_x_15:
[----:B-1----:R-:W-:Y:S05]  /*1260*/  @P1 BRA `(.L_x_16) ;  /* 0x0000000000081947 */ /* 0x002fea0003800000 */
[----:B------:R-:W1:Y:S02]  /*1270*/  SYNCS.PHASECHK.TRANS64.TRYWAIT P1, [R3+URZ], R0 ;  /* 0x00000000030075a7 */ /* 0x000e64000802017f */
[----:B-1----:R-:W-:Y:S05]  /*1280*/  @!P1 BRA `(.L_x_17) ;  /* 0x000001ac002c9947 */ /* 0x002fea0003800000 */
.L_x_16:
[----:B------:R-:W-:-:S04]  /*1290*/  UISETP.LT.AND UP0, UPT, UR41, 0x1, UPT ;  /* 0x000000012900788c */ /* 0x000fc8000bf01270 */
[----:B------:R-:W-:-:S04]  /*12a0*/  USEL UR4, UR41, 0x1, UP0 ;  /* 0x0000000129047887 */ /* 0x000fc80008000000 */
[----:B------:R-:W-:-:S06]  /*12b0*/  UIADD3 UR4, UR41, -UR4, URZ ;  /* 0x8000000429047290 */ /* 0x000fcc000fffe03f */
[----:B01----:R-:W-:Y:S01]  /*12c0*/  MOV R0, UR4 ;  /* 0x0000000400007c02 */ /* 0x003fe20008000f00 */
[----:B------:R-:W-:Y:S01]  /*12d0*/  IMAD.U32 R3, RZ, RZ, UR4 ;  /* 0x00000004ff037e24 */ /* 0x000fe2000f8e00ff */
[----:B------:R-:W-:Y:S05]  /*12e0*/  WARPSYNC.ALL ;  /* 0x0000000000007948 */ /* 0x000fea0003800000 */
[----:B------:R-:W-:Y:S01]  /*12f0*/  ISETP.GE.AND P1, PT, R0, 0x1, PT ;  /* 0x000000010000780c */ /* 0x000fe20003f26270 */
[----:B------:R-:W-:Y:S01]  /*1300*/  UIADD3 UR4, UR44, 0x18100, URZ ;  /* 0x000181002c047890 */ /* 0x000fe2000fffe03f */
[----:B------:R-:W-:Y:S01]  /*1310*/  WARPGROUP.ARRIVE ;  /* 0x00000000000079c5 */ /* 0x000fe20000000000 */
[----:B------:R-:W-:Y:S01]  /*1320*/  UMOV UR9, 0x40000040 ;  /* 0x4000004000097882 */ /* 0x000fe20000000000 */
[----:B------:R-:W-:Y:S01]  /*1330*/  UMOV UR11, 0x40000040 ;  /* 0x40000040000b7882 */ /* 0x000fe20000000000 */
[----:B------:R-:W-:Y:S01]  /*1340*/  USHF.R.U32.HI UR4, URZ, 0x4, UR4 ;  /* 0x000000043f047899 */ /* 0x000fe20008011604 */
[----:B------:R-:W-:Y:S03]  /*1350*/  STL [R1+0x2f0], R22 ;  /* 0x0002f01601007387 */ /* 0x000fe60000100800 */
[----:B------:R-:W-:Y:S01]  /*1360*/  ULOP3.LUT UR5, UR4, 0x3fff, URZ, 0xc0, !UPT ;  /* 0x00003fff04057892 */ /* 0x000fe2000f8ec03f */
[----:B------:R-:W-:Y:S01]  /*1370*/  STL [R1+0x2ec], R19 ;  /* 0x0002ec1301007387 */ /* 0x000fe20000100800 */
[----:B------:R-:W-:-:S02]  /*1380*/  ULOP3.LUT UR4, UR43, 0x10000, URZ, 0xfc, !UPT ;  /* 0x000100002b047892 */ /* 0x000fc4000f8efc3f */
[----:B------:R-:W-:Y:S01]  /*1390*/  ULOP3.LUT UR5, UR5, 0x10000, URZ, 0xfc, !UPT ;  /* 0x0001000005057892 */ /* 0x000fe2000f8efc3f */
[----:B------:R-:W-:Y:S01]  /*13a0*/  STL [R1+0x2e8], R17 ;  /* 0x0002e81101007387 */ /* 0x000fe20000100800 */
[----:B------:R-:W-:Y:S02]  /*13b0*/  UIMAD UR6, UR39, 0x600, UR4 ;  /* 0x00000600270678a4 */ /* 0x000fe4000f8e0204 */
[----:B------:R-:W-:Y:S01]  /*13c0*/  ULEA UR7, UR39, UR5, 0xb ;  /* 0x0000000527077291 */ /* 0x000fe2000f8e583f */
[----:B-----5:R0:W-:Y:S04]  /*13d0*/  STL [R1+0x2e4], R16 ;  /* 0x0002e41001007387 */ /* 0x0201e80000100800 */
[----:B------:R-:W-:Y:S01]  /*13e0*/  UMOV UR8, UR6 ;  /* 0x0000000600087c82 */ /* 0x000fe20008000000 */
[----:B------:R1:W-:Y:S01]  /*13f0*/  STL [R1+0x2e0], R3 ;  /* 0x0002e00301007387 */ /* 0x0003e20000100800 */
[----:B------:R-:W-:-:S02]  /*1400*/  UMOV UR10, UR7 ;  /* 0x00000007000a7c82 */ /* 0x000fc40008000000 */
[----:B------:R-:W-:Y:S01]  /*1410*/  HGMMA.64x256x16.F32.BF16 R24, gdesc[UR8], RZ, !UPT, gsb0 ;  /* 0x03e00000081879f0 */ /* 0x000fe2000c0018ff */
[----:B------:R4:W-:Y:S01]  /*1420*/  STL [R1+0x2dc], R2 ;  /* 0x0002dc0201007387 */ /* 0x0009e20000100800 */
[----:B------:R-:W-:Y:S01]  /*1430*/  UIADD3 UR8, UR6, 0x400, URZ ;  /* 0x0000040006087890 */ /* 0x000fe2000fffe03f */
[----:B------:R-:W-:Y:S01]  /*1440*/  UMOV UR9, 0x40000040 ;  /* 0x4000004000097882 */ /* 0x000fe20000000000 */
[----:B------:R-:W-:Y:S02]  /*1450*/  WARPGROUP.DEPBAR.LE gsb0, 0x0 ;  /* 0x00008000000079c5 */ /* 0x000fe40000010000 */
[----:B------:R-:W-:Y:S01]  /*1460*/  STL.64 [R1], R24 ;  /* 0x0000001801007387 */ /* 0x000fe20000100a00 */
[----:B------:R-:W-:Y:S01]  /*1470*/  IMAD.MOV.U32 R227, RZ, RZ, R54 ;  /* 0x000000ffffe37224 */ /* 0x000fe200078e0036 */
[----:B------:R-:W-:Y:S01]  /*1480*/  MOV R225, R56 ;  /* 0x0000003800e17202 */ /* 0x000fe20000000f00 */
[----:B------:R-:W-:Y:S01]  /*1490*/  IMAD.MOV.U32 R226, RZ, RZ, R55 ;  /* 0x000000ffffe27224 */ /* 0x000fe200078e0037 */
[----:B------:R-:W-:Y:S01]  /*14a0*/  STL.64 [R1+0x8], R26 ;  /* 0x0000081a01007387 */ /* 0x000fe20000100a00 */
        /* <DEDUP_REMOVED lines=63> */
[----:B0-----:R-:W-:Y:S01]  /*18a0*/  MOV R16, R136 ;  /* 0x0000008800107202 */ /* 0x001fe20000000f00 */
[----:B------:R-:W-:Y:S01]  /*18b0*/  IMAD.MOV.U32 R175, RZ, RZ, R99 ;  /* 0x000000ffffaf7224 */ /* 0x000fe200078e0063 */
[----:B------:R-:W-:Y:S01]  /*18c0*/  MOV R12, R140 ;  /* 0x0000008c000c7202 */ /* 0x000fe20000000f00 */
[----:B------:R-:W-:Y:S01]  /*18d0*/  IMAD.MOV.U32 R177, RZ, RZ, R101 ;  /* 0x000000ffffb17224 */ /* 0x000fe200078e0065 */
[----:B------:R-:W-:Y:S01]  /*18e0*/  MOV R8, R144 ;  /* 0x0000009000087202 */ /* 0x000fe20000000f00 */
[----:B------:R-:W-:Y:S01]  /*18f0*/  IMAD.MOV.U32 R178, RZ, RZ, R102 ;  /* 0x000000ffffb27224 */ /* 0x000fe200078e0066 */
[----:B--23--:R-:W-:Y:S01]  /*1900*/  MOV R4, R148 ;  /* 0x0000009400047202 */ /* 0x00cfe20000000f00 */
[----:B------:R-:W-:Y:S01]  /*1910*/  IMAD.MOV.U32 R179, RZ, RZ, R103 ;  /* 0x000000ffffb37224 */ /* 0x000fe200078e0067 */
[----:B------:R0:W-:Y:S01]  /*1920*/  STL.64 [R1+0x70], R52 ;  /* 0x0000703401007387 */ /* 0x0001e20000100a00 */
[----:B------:R-:W-:-:S02]  /*1930*/  IMAD.MOV.U32 R181, RZ, RZ, R105 ;  /* 0x000000ffffb57224 */ /* 0x000fc400078e0069 */
[----:B------:R-:W-:Y:S01]  /*1940*/  IMAD.MOV.U32 R182, RZ, RZ, R106 ;  /* 0x000000ffffb67224 */ /* 0x000fe200078e006a */
[----:B------:R-:W-:Y:S01]  /*1950*/  STL [R1+0x5c8], R163 ;  /* 0x0005c8a301007387 */ /* 0x000fe20000100800 */
[----:B------:R-:W-:Y:S02]  /*1960*/  IMAD.MOV.U32 R183, RZ, RZ, R107 ;  /* 0x000000ffffb77224 */ /* 0x000fe400078e006b */
[----:B------:R-:W-:Y:S02]  /*1970*/  IMAD.MOV.U32 R185, RZ, RZ, R109 ;  /* 0x000000ffffb97224 */ /* 0x000fe400078e006d */
[----:B------:R-:W-:Y:S02]  /*1980*/  IMAD.MOV.U32 R186, RZ, RZ, R110 ;  /* 0x000000ffffba7224 */ /* 0x000fe400078e006e */
[----:B------:R-:W-:Y:S02]  /*1990*/  IMAD.MOV.U32 R187, RZ, RZ, R111 ;  /* 0x000000ffffbb7224 */ /* 0x000fe400078e006f */
[----:B------:R-:W-:-:S02]  /*19a0*/  IMAD.MOV.U32 R189, RZ, RZ, R113 ;  /* 0x000000ffffbd7224 */ /* 0x000fc400078e0071 */
[----:B------:R-:W-:Y:S02]  /*19b0*/  IMAD.MOV.U32 R190, RZ, RZ, R114 ;  /* 0x000000ffffbe7224 */ /* 0x000fe400078e0072 */
        /* <DEDUP_REMOVED lines=25> */
[----:B-1----:R-:W-:Y:S02]  /*1b50*/  IMAD.MOV.U32 R3, RZ, RZ, R149 ;  /* 0x000000ffff037224 */ /* 0x002fe400078e0095 */
[----:B----4-:R-:W-:Y:S02]  /*1b60*/  IMAD.MOV.U32 R2, RZ, RZ, R150 ;  /* 0x000000ffff027224 */ /* 0x010fe400078e0096 */
[----:B------:R-:W-:Y:S02]  /*1b70*/  IMAD.MOV.U32 R0, RZ, RZ, R151 ;  /* 0x000000ffff007224 */ /* 0x000fe400078e0097 */
[----:B0-----:R-:W-:-:S06]  /*1b80*/  WARPGROUP.ARRIVE ;  /* 0x00000000000079c5 */ /* 0x001fcc0000000000 */
[----:B------:R-:W-:Y:S03]  /*1b90*/  HGMMA.64x256x16.F32.BF16 R24, gdesc[UR8], RZ, !UPT, gsb0 ;  /* 0x03e00000081879f0 */ /* 0x000fe6000c0018ff */
[----:B------:R-:W-:Y:S02]  /*1ba0*/  WARPGROUP.DEPBAR.LE gsb0, 0x0 ;  /* 0x00008000000079c5 */ /* 0x000fe40000010000 */
[----:B------:R-:W-:Y:S04]  /*1bb0*/  STL.64 [R1+0x5c0], R150 ;  /* 0x0005c09601007387 */ /* 0x000fe80000100a00 */
        /* <DEDUP_REMOVED lines=24> */
[----:B------:R0:W-:Y:S04]  /*1d40*/  STL.64 [R1+0x4f8], R100 ;  /* 0x0004f86401007387 */ /* 0x0001e80000100a00 */
[----:B0-----:R-:W2:Y:S04]  /*1d50*/  LDL.LU R100, [R1] ;  /* 0x0000000001647983 */ /* 0x001ea80000300800 */
[----:B------:R-:W2:Y:S04]  /*1d60*/  LDL.LU R101, [R1+0x4] ;  /* 0x0000040001657983 */ /* 0x000ea80000300800 */
        /* <DEDUP_REMOVED lines=27> */
[----:B------:R-:W2:Y:S01]  /*1f20*/  LDL.LU R129, [R1+0x74] ;  /* 0x0000740001817983 */ /* 0x000ea20000300800 */
        /* <DEDUP_REMOVED lines=18> */
[----:B------:R-:W-:Y:S01]  /*2050*/  UIADD3 UR8, UR6, 0x2, URZ ;  /* 0x0000000206087890 */ /* 0x000fe2000fffe03f */
[----:B------:R-:W-:Y:S01]  /*2060*/  IMAD.MOV.U32 R143, RZ, RZ, R214 ;  /* 0x000000ffff8f7224 */ /* 0x000fe200078e00d6 */
[----:B------:R-:W-:Y:S01]  /*2070*/  MOV R214, R14 ;  /* 0x0000000e00d67202 */ /* 0x000fe20000000f00 */
[----:B------:R-:W-:Y:S01]  /*2080*/  IMAD.MOV.U32 R144, RZ, RZ, R213 ;  /* 0x000000ffff907224 */ /* 0x000fe200078e00d5 */
[----:B------:R-:W-:Y:S01]  /*2090*/  UIADD3 UR10, UR7, 0x2, URZ ;  /* 0x00000002070a7890 */ /* 0x000fe2000fffe03f */
[----:B------:R-:W-:Y:S01]  /*20a0*/  IMAD.MOV.U32 R145, RZ, RZ, R212 ;  /* 0x000000ffff917224 */ /* 0x000fe200078e00d4 */
[----:B------:R-:W-:Y:S01]  /*20b0*/  UMOV UR9, 0x40000040 ;  /* 0x4000004000097882 */ /* 0x000fe20000000000 */
[----:B------:R-:W-:Y:S01]  /*20c0*/  IMAD.MOV.U32 R147, RZ, RZ, R210 ;  /* 0x000000ffff937224 */ /* 0x000fe200078e00d2 */
[----:B------:R-:W-:Y:S01]  /*20d0*/  MOV R210, R18 ;  /* 0x0000001200d27202 */ /* 0x000fe20000000f00 */
[----:B------:R-:W-:Y:S01]  /*20e0*/  IMAD.MOV.U32 R148, RZ, RZ, R209 ;  /* 0x000000ffff947224 */ /* 0x000fe200078e00d1 */
[----:B------:R-:W-:Y:S01]  /*20f0*/  UMOV UR11, 0x40000040 ;  /* 0x40000040000b7882 */ /* 0x000fe20000000000 */
[----:B------:R-:W-:-:S02]  /*2100*/  IMAD.MOV.U32 R149, RZ, RZ, R208 ;  /* 0x000000ffff957224 */ /* 0x000fc400078e00d0 */
[----:B------:R-:W-:Y:S01]  /*2110*/  IMAD.MOV.U32 R151, RZ, RZ, R206 ;  /* 0x000000ffff977224 */ /* 0x000fe200078e00ce */
[----:B------:R-:W-:Y:S01]  /*2120*/  MOV R206, R22 ;  /* 0x0000001600ce7202 */ /* 0x000fe20000000f00 */
        /* <DEDUP_REMOVED lines=17> */
[----:B------:R-:W-:-:S06]  /*2240*/  IMAD.MOV.U32 R227, RZ, RZ, R0 ;  /* 0x000000ffffe37224 */ /* 0x000fcc00078e0000 */
[----:B--2---:R-:W-:-:S06]  /*2250*/  WARPGROUP.ARRIVE ;  /* 0x00000000000079c5 */ /* 0x004fcc0000000000 */
[----:B------:R-:W-:Y:S03]  /*2260*/  HGMMA.64x256x16.F32.BF16 R100, gdesc[UR8], R100, gsb0 ;  /* 0x03e00000086479f0 */ /* 0x000fe60008001864 */
[----:B------:R-:W-:Y:S02]  /*2270*/  WARPGROUP.DEPBAR.LE gsb0, 0x0 ;  /* 0x00008000000079c5 */ /* 0x000fe40000010000 */
[----:B------:R-:W-:Y:S04]  /*2280*/  STL.64 [R1], R100 ;  /* 0x0000006401007387 */ /* 0x000fe80000100a00 */
        /* <DEDUP_REMOVED lines=63> */
[----:B0-----:R-:W2:Y:S04]  /*2680*/  LDL.LU R163, [R1+0x5c8] ;  /* 0x0005c80001a37983 */ /* 0x001ea80000300800 */
[----:B------:R-:W3:Y:S04]  /*2690*/  LDL.LU.64 R150, [R1+0x5c0] ;  /* 0x0005c00001967983 */ /* 0x000ee80000300a00 */
        /* <DEDUP_REMOVED lines=24> */
[----:B------:R-:W3:Y:S01]  /*2820*/  LDL.LU.64 R100, [R1+0x4f8] ;  /* 0x0004f80001647983 */ /* 0x000ee20000300a00 */
[----:B------:R-:W-:Y:S01]  /*2830*/  UIADD3 UR8, UR6, 0x402, URZ ;  /* 0x0000040206087890 */ /* 0x000fe2000fffe03f */
[----:B------:R-:W-:Y:S01]  /*2840*/  UMOV UR9, 0x40000040 ;  /* 0x4000004000097882 */ /* 0x000fe20000000000 */
[----:B---3--:R-:W-:-:S07]  /*2850*/  WARPGROUP.ARRIVE ;  /* 0x00000000000079c5 */ /* 0x008fce0000000000 */
[----:B------:R-:W-:Y:S03]  /*2860*/  HGMMA.64x256x16.F32.BF16 R24, gdesc[UR8], R24, gsb0 ;  /* 0x03e00000081879f0 */ /* 0x000fe60008001818 */
        /* <DEDUP_REMOVED lines=65> */
[----:B0-----:R-:W3:Y:S04]  /*2c80*/  LDL.LU.64 R24, [R1] ;  /* 0x0000000001187983 */ /* 0x001ee80000300a00 */
        /* <DEDUP_REMOVED lines=63> */
[----:B------:R-:W-:-:S02]  /*3080*/  UIADD3 UR8, UR6, 0x4, URZ ;  /* 0x0000000406087890 */ /* 0x000fc4000fffe03f */
[----:B------:R-:W-:Y:S01]  /*3090*/  UIADD3 UR10, UR7, 0x4, URZ ;  /* 0x00000004070a7890 */ /* 0x000fe2000fffe03f */
[----:B------:R-:W-:Y:S01]  /*30a0*/  UMOV UR9, 0x40000040 ;  /* 0x4000004000097882 */ /* 0x000fe20000000000 */
[----:B------:R-:W-:Y:S01]  /*30b0*/  UMOV UR11, 0x40000040 ;  /* 0x40000040000b7882 */ /* 0x000fe20000000000 */
[----:B---3--:R-:W-:-:S06]  /*30c0*/  WARPGROUP.ARRIVE ;  /* 0x00000000000079c5 */ /* 0x008fcc0000000000 */
[----:B------:R-:W-:Y:S03]  /*30d0*/  HGMMA.64x256x16.F32.BF16 R24, gdesc[UR8], R24, gsb0 ;  /* 0x03e00000081879f0 */ /* 0x000fe60008001818 */
        /* <DEDUP_REMOVED lines=57> */
[----:B------:R0:W-:Y:S01]  /*3470*/  STL.64 [R1+0x70], R52 ;  /* 0x0000703401007387 */ /* 0x0001e20000100a00 */
[----:B------:R-:W-:Y:S01]  /*3480*/  IMAD.MOV.U32 R191, RZ, RZ, R115 ;  /* 0x000000ffffbf7224 */ /* 0x000fe200078e0073 */
[----:B------:R-:W-:Y:S01]  /*3490*/  MOV R168, R92 ;  /* 0x0000005c00a87202 */ /* 0x000fe20000000f00 */
[----:B------:R-:W-:Y:S01]  /*34a0*/  IMAD.MOV.U32 R189, RZ, RZ, R113 ;  /* 0x000000ffffbd7224 */ /* 0x000fe200078e0071 */
[----:B------:R-:W3:Y:S01]  /*34b0*/  LDL.LU.64 R150, [R1+0x4f0] ;  /* 0x0004f00001967983 */ /* 0x000ee20000300a00 */
        /* <DEDUP_REMOVED lines=36> */
[----:B------:R-:W-:-:S02]  /*3700*/  IMAD.MOV.U32 R162, RZ, RZ, R86 ;  /* 0x000000ffffa27224 */ /* 0x000fc400078e0056 */
[----:B------:R-:W-:Y:S01]  /*3710*/  IMAD.MOV.U32 R211, RZ, RZ, R87 ;  /* 0x000000ffffd37224 */ /* 0x000fe200078e0057 */
[----:B------:R-:W3:Y:S01]  /*3720*/  LDL.LU.64 R130, [R1+0x4a0] ;  /* 0x0004a00001827983 */ /* 0x000ee20000300a00 */
[----:B------:R-:W-:Y:S02]  /*3730*/  IMAD.MOV.U32 R161, RZ, RZ, R85 ;  /* 0x000000ffffa17224 */ /* 0x000fe400078e0055 */
[----:B------:R-:W-:Y:S01]  /*3740*/  IMAD.MOV.U32 R158, RZ, RZ, R82 ;  /* 0x000000ffff9e7224 */ /* 0x000fe200078e0052 */
[----:B------:R-:W3:Y:S01]  /*3750*/  LDL.LU.64 R128, [R1+0x498] ;  /* 0x0004980001807983 */ /* 0x000ee20000300a00 */
[----:B------:R-:W-:Y:S02]  /*3760*/  IMAD.MOV.U32 R159, RZ, RZ, R83 ;  /* 0x000000ffff9f7224 */ /* 0x000fe400078e0053 */
        /* <DEDUP_REMOVED lines=58> */
[----:B0-----:R-:W3:Y:S04]  /*3b10*/  LDL.LU.64 R52, [R1+0x368] ;  /* 0x0003680001347983 */ /* 0x001ee80000300a00 */
        /* <DEDUP_REMOVED lines=15> */
[----:B------:R-:W-:-:S02]  /*3c10*/  UMOV UR9, 0x40000040 ;  /* 0x4000004000097882 */ /* 0x000fc40000000000 */
[----:B--2---:R-:W-:Y:S01]  /*3c20*/  STL [R1+0x2d8], R163 ;  /* 0x0002d8a301007387 */ /* 0x004fe20000100800 */
[----:B---3--:R-:W-:-:S06]  /*3c30*/  WARPGROUP.ARRIVE ;  /* 0x00000000000079c5 */ /* 0x008fcc0000000000 */
        /* <DEDUP_REMOVED lines=76> */
[----:B------:R-:W-:-:S02]  /*4100*/  IMAD.MOV.U32 R148, RZ, RZ, R215 ;  /* 0x000000ffff947224 */ /* 0x000fc400078e00d7 */
[----:B------:R-:W-:Y:S01]  /*4110*/  IMAD.MOV.U32 R163, RZ, RZ, R211 ;  /* 0x000000ffffa37224 */ /* 0x000fe200078e00d3 */
[----:B------:R-:W-:Y:S01]  /*4120*/  UIADD3 UR8, UR6, 0x6, URZ ;  /* 0x0000000606087890 */ /* 0x000fe2000fffe03f */
[----:B------:R-:W-:Y:S01]  /*4130*/  IMAD.MOV.U32 R149, RZ, RZ, R214 ;  /* 0x000000ffff957224 */ /* 0x000fe200078e00d6 */
[----:B------:R-:W-:Y:S01]  /*4140*/  UIADD3 UR10, UR7, 0x6, URZ ;  /* 0x00000006070a7890 */ /* 0x000fe2000fffe03f */
[----:B------:R-:W-:Y:S01]  /*4150*/  IMAD.MOV.U32 R151, RZ, RZ, R212 ;  /* 0x000000ffff977224 */ /* 0x000fe200078e00d4 */
[----:B------:R-:W-:Y:S01]  /*4160*/  MOV R212, R21 ;  /* 0x0000001500d47202 */ /* 0x000fe20000000f00 */
[----:B------:R-:W-:Y:S01]  /*4170*/  IMAD.MOV.U32 R131, RZ, RZ, R19 ;  /* 0x000000ffff837224 */ /* 0x000fe200078e0013 */
[----:B------:R-:W-:Y:S01]  /*4180*/  UMOV UR9, 0x40000040 ;  /* 0x4000004000097882 */ /* 0x000fe20000000000 */
[----:B------:R-:W-:Y:S01]  /*4190*/  IMAD.MOV.U32 R132, RZ, RZ, R17 ;  /* 0x000000ffff847224 */ /* 0x000fe200078e0011 */
[----:B------:R-:W-:Y:S01]  /*41a0*/  UMOV UR11, 0x40000040 ;  /* 0x40000040000b7882 */ /* 0x000fe20000000000 */
[----:B------:R-:W-:Y:S01]  /*41b0*/  IMAD.MOV.U32 R133, RZ, RZ, R16 ;  /* 0x000000ffff857224 */ /* 0x000fe200078e0010 */
[----:B------:R0:W5:Y:S01]  /*41c0*/  LDL.LU R22, [R1+0x2f0] ;  /* 0x0002f00001167983 */ /* 0x0001620000300800 */
[----:B------:R-:W-:-:S02]  /*41d0*/  IMAD.MOV.U32 R135, RZ, RZ, R2 ;  /* 0x000000ffff877224 */ /* 0x000fc400078e0002 */
[----:B------:R-:W-:Y:S01]  /*41e0*/  IMAD.MOV.U32 R211, RZ, RZ, R23 ;  /* 0x000000ffffd37224 */ /* 0x000fe200078e0017 */
[----:B------:R0:W5:Y:S01]  /*41f0*/  LDL.LU R19, [R1+0x2ec] ;  /* 0x0002ec0001137983 */ /* 0x0001620000300800 */
[----:B------:R-:W-:Y:S02]  /*4200*/  IMAD.MOV.U32 R213, RZ, RZ, R20 ;  /* 0x000000ffffd57224 */ /* 0x000fe400078e0014 */
[----:B------:R-:W-:Y:S01]  /*4210*/  IMAD.MOV.U32 R214, RZ, RZ, R18 ;  /* 0x000000ffffd67224 */ /* 0x000fe200078e0012 */
[----:B------:R0:W5:Y:S01]  /*4220*/  LDL.LU R17, [R1+0x2e8] ;  /* 0x0002e80001117983 */ /* 0x0001620000300800 */
[----:B------:R-:W-:Y:S02]  /*4230*/  IMAD.MOV.U32 R215, RZ, RZ, R15 ;  /* 0x000000ffffd77224 */ /* 0x000fe400078e000f */
        /* <DEDUP_REMOVED lines=79> */
[----:B-1----:R0:W5:Y:S04]  /*4730*/  LDL.LU R163, [R1+0x2d8] ;  /* 0x0002d80001a37983 */ /* 0x0021680000300800 */
[----:B------:R-:W2:Y:S04]  /*4740*/  LDL.LU.64 R150, [R1+0x2d0] ;  /* 0x0002d00001967983 */ /* 0x000ea80000300a00 */
        /* <DEDUP_REMOVED lines=24> */
[----:B------:R-:W2:Y:S01]  /*48d0*/  LDL.LU.64 R100, [R1+0x208] ;  /* 0x0002080001647983 */ /* 0x000ea20000300a00 */
[----:B------:R-:W-:Y:S01]  /*48e0*/  UIADD3 UR8, UR6, 0x406, URZ ;  /* 0x0000040606087890 */ /* 0x000fe2000fffe03f */
[----:B------:R-:W-:Y:S01]  /*48f0*/  UMOV UR9, 0x40000040 ;  /* 0x4000004000097882 */ /* 0x000fe20000000000 */
[----:B--2---:R-:W-:-:S07]  /*4900*/  WARPGROUP.ARRIVE ;  /* 0x00000000000079c5 */ /* 0x004fce0000000000 */
[----:B------:R-:W-:Y:S03]  /*4910*/  HGMMA.64x256x16.F32.BF16 R24, gdesc[UR8], R24, gsb0 ;  /* 0x03e00000081879f0 */ /* 0x000fe60008001818 */
[----:B------:R-:W-:Y:S02]  /*4920*/  WARPGROUP.DEPBAR.LE gsb0, 0x0 ;  /* 0x00008000000079c5 */ /* 0x000fe40000010000 */
[----:B0-----:R-:W-:Y:S05]  /*4930*/  @!P1 BRA `(.L_x_18) ;  /* 0x0000004400209947 */ /* 0x001fea0003800000 */
[----:B------:R-:W-:-:S04]  /*4940*/  UIADD3 UR6, UR39, 0x1, URZ ;  /* 0x0000000127067890 */ /* 0x000fc8000fffe03f */
[----:B------:R-:W-:-:S04]  /*4950*/  UISETP.NE.AND UP0, UPT, UR6, 0x4, UPT ;  /* 0x000000040600788c */ /* 0x000fc8000bf05270 */
[----:B------:R-:W-:Y:S02]  /*4960*/  USEL UR7, URZ, 0x1, UP0 ;  /* 0x000000013f077887 */ /* 0x000fe40008000000 */
[----:B------:R-:W-:Y:S02]  /*4970*/  USEL UR6, UR6, URZ, UP0 ;  /* 0x0000003f06067287 */ /* 0x000fe40008000000 */
[----:B------:R-:W-:-:S06]  /*4980*/  ULOP3.LUT UR7, UR38, UR7, URZ, 0x3c, !UPT ;  /* 0x0000000726077292 */ /* 0x000fcc000f8e3c3f */
[----:B------:R-:W-:Y:S01]  /*4990*/  MOV R0, UR7 ;  /* 0x0000000700007c02 */ /* 0x000fe20008000f00 */
[----:B------:R-:W-:-:S06]  /*49a0*/  UMOV UR7, UR39 ;  /* 0x0000002700077c82 */ /* 0x000fcc0008000000 */
.L_x_25:
[----:B------:R-:W-:Y:S05]  /*49b0*/  @!P0 BRA `(.L_x_19) ;  /* 0x0000000000048947 */ /* 0x000fea0003800000 */
[----:B------:R-:W-:Y:S01]  /*49c0*/  BPT.TRAP 0x1 ;  /* 0x000000040000795c */ /* 0x000fe20000300000 */
.L_x_19:
[----:B------:R-:W0:Y:S01]  /*49d0*/  S2UR UR9, SR_CgaCtaId ;  /* 0x00000000000979c3 */ /* 0x000e220000008800 */
[----:B------:R-:W-:Y:S01]  /*49e0*/  UMOV UR8, 0x400 ;  /* 0x0000040000087882 */ /* 0x000fe20000000000 */
[----:B------:R-:W-:Y:S01]  /*49f0*/  SHF.L.U32 R4, R0, 0x1f, RZ ;  /* 0x0000001f00047819 */ /* 0x000fe200000006ff */
[----:B0-----:R-:W-:-:S04]  /*4a00*/  ULEA UR14, UR9, UR8, 0x18 ;  /* 0x00000008090e7291 */ /* 0x001fc8000f8ec03f */
[----:B------:R-:W-:-:S09]  /*4a10*/  ULEA UR8, UR6, UR14, 0x3 ;  /* 0x0000000e06087291 */ /* 0x000fd2000f8e183f */
[----:B------:R0:W1:Y:S01]  /*4a20*/  SYNCS.PHASECHK.TRANS64.TRYWAIT P1, [UR8], R4 ;  /* 0x00000004ff0075a7 */ /* 0x0000620008020148 */
[----:B------:R-:W-:Y:S05]  /*4a30*/  @!P0 BRA `(.L_x_20) ;  /* 0x0000000000048947 */ /* 0x000fea0003800000 */
[----:B------:R-:W-:Y:S01]  /*4a40*/  BPT.TRAP 0x1 ;  /* 0x000000040000795c */ /* 0x000fe20000300000 */
.L_x_20:
[----:B-1----:R-:W-:Y:S05]  /*4a50*/  @P1 BRA `(.L_x_21) ;  /* 0x0000000000081947 */ /* 0x002fea0003800000 */
[----:B------:R-:W1:Y:S02]  /*4a60*/  SYNCS.PHASECHK.TRANS64.TRYWAIT P1, [UR8], R4 ;  /* 0x00000004ff0075a7 */ /* 0x000e640008020148 */
[----:B-1----:R-:W-:Y:S05]  /*4a70*/  @!P1 BRA `(.L_x_22) ;  /* 0x0000017400449947 */ /* 0x002fea0003800000 */
.L_x_21:
        /* <DEDUP_REMOVED lines=64> */
[----:B--2---:R-:W2:Y:S04]  /*4e80*/  LDL.LU.64 R24, [R1] ;  /* 0x0000000001187983 */ /* 0x004ea80000300a00 */
        /* <DEDUP_REMOVED lines=63> */
[----:B------:R-:W-:-:S02]  /*5280*/  UIMAD UR12, UR6, 0x600, UR4 ;  /* 0x00000600060c78a4 */ /* 0x000fc4000f8e0204 */
[----:B------:R-:W-:Y:S01]  /*5290*/  ULEA UR13, UR6, UR5, 0xb ;  /* 0x00000005060d7291 */ /* 0x000fe2000f8e583f */
[----:B-----5:R-:W-:Y:S01]  /*52a0*/  STL [R1+0x2f4], R22 ;  /* 0x0002f41601007387 */ /* 0x020fe20000100800 */
[----:B------:R-:W-:Y:S01]  /*52b0*/  UMOV UR9, 0x40000040 ;  /* 0x4000004000097882 */ /* 0x000fe20000000000 */
[----:B------:R-:W-:Y:S02]  /*52c0*/  UMOV UR11, 0x40000040 ;  /* 0x40000040000b7882 */ /* 0x000fe40000000000 */
[----:B------:R-:W-:Y:S01]  /*52d0*/  UMOV UR8, UR12 ;  /* 0x0000000c00087c82 */ /* 0x000fe20008000000 */
[----:B------:R-:W-:Y:S01]  /*52e0*/  STL [R1+0x2f0], R19 ;  /* 0x0002f01301007387 */ /* 0x000fe20000100800 */
[----:B------:R-:W-:-:S03]  /*52f0*/  UMOV UR10, UR13 ;  /* 0x0000000d000a7c82 */ /* 0x000fc60008000000 */
[----:B------:R-:W-:Y:S04]  /*5300*/  STL [R1+0x2ec], R17 ;  /* 0x0002ec1101007387 */ /* 0x000fe80000100800 */
[----:B------:R-:W-:Y:S04]  /*5310*/  STL [R1+0x2e8], R16 ;  /* 0x0002e81001007387 */ /* 0x000fe80000100800 */
[----:B------:R-:W-:Y:S04]  /*5320*/  STL [R1+0x2e4], R3 ;  /* 0x0002e40301007387 */ /* 0x000fe80000100800 */
[----:B------:R3:W-:Y:S04]  /*5330*/  STL [R1+0x2e0], R2 ;  /* 0x0002e00201007387 */ /* 0x0007e80000100800 */
[----:B------:R4:W-:Y:S01]  /*5340*/  STL [R1+0x2dc], R0 ;  /* 0x0002dc0001007387 */ /* 0x0009e20000100800 */
[----:B--2---:R-:W-:-:S06]  /*5350*/  WARPGROUP.ARRIVE ;  /* 0x00000000000079c5 */ /* 0x004fcc0000000000 */
[----:B------:R-:W-:Y:S03]  /*5360*/  HGMMA.64x256x16.F32.BF16 R24, gdesc[UR8], R24, gsb0 ;  /* 0x03e00000081879f0 */ /* 0x000fe60008001818 */
[----:B------:R-:W-:Y:S02]  /*5370*/  WARPGROUP.DEPBAR.LE gsb0, 0x0 ;  /* 0x00008000000079c5 */ /* 0x000fe40000010000 */
[----:B------:R-:W-:Y:S01]  /*5380*/  STL.64 [R1], R24 ;  /* 0x0000001801007387 */ /* 0x000fe20000100a00 */
[----:B---3--:R-:W-:Y:S01]  /*5390*/  IMAD.MOV.U32 R2, RZ, RZ, R150 ;  /* 0x000000ffff027224 */ /* 0x008fe200078e0096 */
[----:B------:R-:W-:Y:S01]  /*53a0*/  MOV R3, R149 ;  /* 0x0000009500037202 */ /* 0x000fe20000000f00 */
[----:B----4-:R-:W-:Y:S01]  /*53b0*/  IMAD.MOV.U32 R0, RZ, RZ, R151 ;  /* 0x000000ffff007224 */ /* 0x010fe200078e0097 */
[----:B------:R-:W-:Y:S01]  /*53c0*/  STL.64 [R1+0x8], R26 ;  /* 0x0000081a01007387 */ /* 0x000fe20000100a00 */
[----:B01----:R-:W-:Y:S01]  /*53d0*/  IMAD.MOV.U32 R4, RZ, RZ, R148 ;  /* 0x000000ffff047224 */ /* 0x003fe200078e0094 */
        /* <DEDUP_REMOVED lines=54> */
[----:B------:R-:W2:Y:S01]  /*5740*/  LDL.LU.64 R150, [R1+0x7c8] ;  /* 0x0007c80001967983 */ /* 0x000ea20000300a00 */
        /* <DEDUP_REMOVED lines=36> */
[----:B------:R-:W-:-:S02]  /*5990*/  IMAD.MOV.U32 R162, RZ, RZ, R86 ;  /* 0x000000ffffa27224 */ /* 0x000fc400078e0056 */
[----:B------:R-:W-:Y:S01]  /*59a0*/  IMAD.MOV.U32 R205, RZ, RZ, R87 ;  /* 0x000000ffffcd7224 */ /* 0x000fe200078e0057 */
[----:B------:R-:W2:Y:S01]  /*59b0*/  LDL.LU.64 R130, [R1+0x778] ;  /* 0x0007780001827983 */ /* 0x000ea20000300a00 */
[----:B------:R-:W-:Y:S02]  /*59c0*/  IMAD.MOV.U32 R160, RZ, RZ, R84 ;  /* 0x000000ffffa07224 */ /* 0x000fe400078e0054 */
[----:B------:R-:W-:Y:S01]  /*59d0*/  IMAD.MOV.U32 R158, RZ, RZ, R82 ;  /* 0x000000ffff9e7224 */ /* 0x000fe200078e0052 */
[----:B------:R-:W2:Y:S01]  /*59e0*/  LDL.LU.64 R128, [R1+0x770] ;  /* 0x0007700001807983 */ /* 0x000ea20000300a00 */
[----:B------:R-:W-:Y:S02]  /*59f0*/  IMAD.MOV.U32 R159, RZ, RZ, R83 ;  /* 0x000000ffff9f7224 */ /* 0x000fe400078e0053 */
        /* <DEDUP_REMOVED lines=58> */
[----:B0-----:R-:W2:Y:S04]  /*5da0*/  LDL.LU.64 R52, [R1+0x640] ;  /* 0x0006400001347983 */ /* 0x001ea80000300a00 */
        /* <DEDUP_REMOVED lines=15> */
[----:B------:R-:W-:-:S02]  /*5ea0*/  UMOV UR9, 0x40000040 ;  /* 0x4000004000097882 */ /* 0x000fc40000000000 */
[----:B------:R-:W-:Y:S01]  /*5eb0*/  STL [R1+0x5c8], R163 ;  /* 0x0005c8a301007387 */ /* 0x000fe20000100800 */
[----:B--2---:R-:W-:-:S06]  /*5ec0*/  WARPGROUP.ARRIVE ;  /* 0x00000000000079c5 */ /* 0x004fcc0000000000 */
        /* <DEDUP_REMOVED lines=79> */
[----:B------:R-:W-:Y:S02]  /*63c0*/  IMAD.MOV.U32 R145, RZ, RZ, R212 ;  /* 0x000000ffff917224 */ /* 0x000fe400078e00d4 */
[----:B------:R-:W-:Y:S01]  /*63d0*/  IMAD.MOV.U32 R146, RZ, RZ, R211 ;  /* 0x000000ffff927224 */ /* 0x000fe200078e00d3 */
[----:B------:R-:W-:Y:S01]  /*63e0*/  MOV R211, R17 ;  /* 0x0000001100d37202 */ /* 0x000fe20000000f00 */
[----:B------:R-:W-:Y:S02]  /*63f0*/  IMAD.MOV.U32 R148, RZ, RZ, R209 ;  /* 0x000000ffff947224 */ /* 0x000fe400078e00d1 */
[----:B------:R-:W-:Y:S02]  /*6400*/  IMAD.MOV.U32 R149, RZ, RZ, R208 ;  /* 0x000000ffff957224 */ /* 0x000fe400078e00d0 */
[----:B------:R-:W-:Y:S01]  /*6410*/  IMAD.MOV.U32 R150, RZ, RZ, R207 ;  /* 0x000000ffff967224 */ /* 0x000fe200078e00cf */
[----:B------:R-:W-:Y:S01]  /*6420*/  MOV R207, R21 ;  /* 0x0000001500cf7202 */ /* 0x000fe20000000f00 */
        /* <DEDUP_REMOVED lines=17> */
[----:B------:R-:W-:Y:S01]  /*6540*/  IMAD.MOV.U32 R226, RZ, RZ, R2 ;  /* 0x000000ffffe27224 */ /* 0x000fe200078e0002 */
[----:B------:R-:W-:Y:S02]  /*6550*/  UIADD3 UR8, UR12, 0x2, URZ ;  /* 0x000000020c087890 */ /* 0x000fe4000fffe03f */
[----:B------:R-:W-:Y:S01]  /*6560*/  UIADD3 UR10, UR13, 0x2, URZ ;  /* 0x000000020d0a7890 */ /* 0x000fe2000fffe03f */
[----:B------:R-:W-:Y:S01]  /*6570*/  UMOV UR9, 0x40000040 ;  /* 0x4000004000097882 */ /* 0x000fe20000000000 */
[----:B------:R-:W-:Y:S01]  /*6580*/  UMOV UR11, 0x40000040 ;  /* 0x40000040000b7882 */ /* 0x000fe20000000000 */
        /* <DEDUP_REMOVED lines=244> */
[----:B------:R-:W-:Y:S01]  /*74d0*/  STL.64 [R1+0x50], R44 ;  /* 0x0000502c01007387 */ /* 0x000fe20000100a00 */
[----:B------:R-:W-:-:S03]  /*74e0*/  IMAD.MOV.U32 R5, RZ, RZ, R150 ;  /* 0x000000ffff057224 */ /* 0x000fc600078e0096 */
[----:B------:R-:W-:Y:S01]  /*74f0*/  STL.64 [R1+0x58], R46 ;  /* 0x0000582e01007387 */ /* 0x000fe20000100a00 */
[----:B------:R-:W-:-:S03]  /*7500*/  IMAD.MOV.U32 R4, RZ, RZ, R151 ;  /* 0x000000ffff047224 */ /* 0x000fc600078e0097 */
[----:B------:R-:W-:Y:S01]  /*7510*/  STL.64 [R1+0x60], R48 ;  /* 0x0000603001007387 */ /* 0x000fe20000100a00 */
[----:B------:R-:W-:Y:S01]  /*7520*/  IMAD.MOV.U32 R7, RZ, RZ, R148 ;  /* 0x000000ffff077224 */ /* 0x000fe200078e0094 */
[----:B------:R-:W-:Y:S02]  /*7530*/  MOV R6, R149 ;  /* 0x0000009500067202 */ /* 0x000fe40000000f00 */
[----:B------:R-:W-:Y:S01]  /*7540*/  STL.64 [R1+0x68], R50 ;  /* 0x0000683201007387 */ /* 0x000fe20000100a00 */
[----:B------:R-:W-:-:S03]  /*7550*/  IMAD.MOV.U32 R9, RZ, RZ, R146 ;  /* 0x000000ffff097224 */ /* 0x000fc600078e0092 */
[----:B------:R0:W-:Y:S01]  /*7560*/  STL.64 [R1+0x70], R52 ;  /* 0x0000703401007387 */ /* 0x0001e20000100a00 */
[----:B------:R-:W-:Y:S01]  /*7570*/  IMAD.MOV.U32 R8, RZ, RZ, R147 ;  /* 0x000000ffff087224 */ /* 0x000fe200078e0093 */
[----:B------:R-:W-:Y:S02]  /*7580*/  MOV R10, R145 ;  /* 0x00000091000a7202 */ /* 0x000fe40000000f00 */
[----:B------:R-:W3:Y:S01]  /*7590*/  LDL.LU.64 R150, [R1+0x4f0] ;  /* 0x0004f00001967983 */ /* 0x000ee20000300a00 */
[----:B------:R-:W-:-:S03]  /*75a0*/  IMAD.MOV.U32 R11, RZ, RZ, R144 ;  /* 0x000000ffff0b7224 */ /* 0x000fc600078e0090 */
[----:B------:R-:W3:Y:S01]  /*75b0*/  LDL.LU.64 R148, [R1+0x4e8] ;  /* 0x0004e80001947983 */ /* 0x000ee20000300a00 */
[----:B------:R-:W-:Y:S01]  /*75c0*/  IMAD.MOV.U32 R13, RZ, RZ, R142 ;  /* 0x000000ffff0d7224 */ /* 0x000fe200078e008e */
[----:B------:R-:W-:Y:S01]  /*75d0*/  MOV R14, R141 ;  /* 0x0000008d000e7202 */ /* 0x000fe20000000f00 */
[----:B------:R-:W-:Y:S01]  /*75e0*/  IMAD.MOV.U32 R12, RZ, RZ, R143 ;  /* 0x000000ffff0c7224 */ /* 0x000fe200078e008f */
        /* <DEDUP_REMOVED lines=129> */
[----:B------:R-:W-:Y:S02]  /*7e00*/  IMAD.MOV.U32 R22, RZ, RZ, R54 ;  /* 0x000000ffff167224 */ /* 0x000fe400078e0036 */
[----:B------:R-:W-:Y:S01]  /*7e10*/  IMAD.MOV.U32 R19, RZ, RZ, R55 ;  /* 0x000000ffff137224 */ /* 0x000fe200078e0037 */
        /* <DEDUP_REMOVED lines=100> */
[----:B------:R-:W-:Y:S01]  /*8460*/  MOV R214, R20 ;  /* 0x0000001400d67202 */ /* 0x000fe20000000f00 */
[----:B------:R-:W-:Y:S02]  /*8470*/  IMAD.MOV.U32 R163, RZ, RZ, R212 ;  /* 0x000000ffffa37224 */ /* 0x000fe400078e00d4 */
[----:B------:R-:W-:Y:S02]  /*8480*/  IMAD.MOV.U32 R130, RZ, RZ, R22 ;  /* 0x000000ffff827224 */ /* 0x000fe400078e0016 */
[----:B------:R-:W-:Y:S01]  /*8490*/  IMAD.MOV.U32 R132, RZ, RZ, R17 ;  /* 0x000000ffff847224 */ /* 0x000fe200078e0011 */
[----:B------:R-:W-:Y:S01]  /*84a0*/  UIADD3 UR8, UR12, 0x6, URZ ;  /* 0x000000060c087890 */ /* 0x000fe2000fffe03f */
[----:B------:R-:W-:Y:S01]  /*84b0*/  IMAD.MOV.U32 R133, RZ, RZ, R16 ;  /* 0x000000ffff857224 */ /* 0x000fe200078e0010 */
[----:B------:R-:W-:Y:S01]  /*84c0*/  UIADD3 UR10, UR13, 0x6, URZ ;  /* 0x000000060d0a7890 */ /* 0x000fe2000fffe03f */
        /* <DEDUP_REMOVED lines=21> */
[----:B------:R-:W-:-:S03]  /*8620*/  IMAD.MOV.U32 R227, RZ, RZ, R4 ;  /* 0x000000ffffe37224 */ /* 0x000fc600078e0004 */
[----:B------:R0:W5:Y:S03]  /*8630*/  LDL.LU R0, [R1+0x2dc] ;  /* 0x0002dc0001007983 */ /* 0x0001660000300800 */
        /* <DEDUP_REMOVED lines=100> */
[----:B------:R-:W-:Y:S01]  /*8c80*/  BPT.TRAP 0x1 ;  /* 0x000000040000795c */ /* 0x000fe20000300000 */
.L_x_23:
[----:B------:R-:W-:Y:S02]  /*8c90*/  UISETP.GT.U32.AND UP0, UPT, UR40, 0x1, UPT ;  /* 0x000000012800788c */ /* 0x000fe4000bf04070 */
[----:B------:R-:W-:-:S04]  /*8ca0*/  ULEA UR8, UR7, UR14, 0x3 ;  /* 0x0000000e07087291 */ /* 0x000fc8000f8e183f */
[----:B------:R-:W-:Y:S01]  /*8cb0*/  UIADD3 UR8, UR8, 0x20, URZ ;  /* 0x0000002008087890 */ /* 0x000fe2000fffe03f */
[----:B------:R-:W-:-:S03]  /*8cc0*/  PLOP3.LUT P1, PT, PT, PT, UP0, 0x80, 0x0 ;  /* 0x000000000000781c */ /* 0x000fc60003f2f008 */
[----:B------:R-:W-:-:S09]  /*8cd0*/  UPRMT UR8, URZ, 0x654, UR8 ;  /* 0x000006543f087896 */ /* 0x000fd20008000008 */
[----:B------:R-:W-:Y:S01]  /*8ce0*/  SYNCS.ARRIVE.TRANS64.RED.A1T0 RZ, [UR8], RZ ;  /* 0x000000ffffff79a7 */ /* 0x000fe20008100408 */
[----:B------:R-:W-:Y:S05]  /*8cf0*/  @P1 BRA `(.L_x_24) ;  /* 0x0000000000041947 */ /* 0x000fea0003800000 */
[----:B------:R-:W-:Y:S01]  /*8d00*/  BPT.TRAP 0x1 ;  /* 0x000000040000795c */ /* 0x000fe20000300000 */
.L_x_24:
[----:B------:R-:W-:Y:S01]  /*8d10*/  UIADD3 UR6, UR6, 0x1, URZ ;  /* 0x0000000106067890 */ /* 0x000fe2000fffe03f */
[C---:B-----5:R-:W-:Y:S01]  /*8d20*/  ISETP.GT.AND P1, PT, R3.reuse, 0x1, PT ;  /* 0x000000010300780c */ /* 0x060fe20003f24270 */
[----:B------:R-:W-:Y:S01]  /*8d30*/  UIADD3 UR7, UR7, 0x1, URZ ;  /* 0x0000000107077890 */ /* 0x000fe2000fffe03f */
[----:B------:R-:W-:Y:S01]  /*8d40*/  VIADD R3, R3, 0xffffffff ;  /* 0xffffffff03037836 */ /* 0x000fe20000000000 */
[----:B------:R-:W-:Y:S02]  /*8d50*/  UISETP.NE.AND UP0, UPT, UR6, 0x4, UPT ;  /* 0x000000040600788c */ /* 0x000fe4000bf05270 */
[----:B------:R-:W-:Y:S02]  /*8d60*/  UISETP.NE.AND UP1, UPT, UR7, 0x4, UPT ;  /* 0x000000040700788c */ /* 0x000fe4000bf25270 */
[----:B------:R-:W-:Y:S02]  /*8d70*/  USEL UR8, URZ, 0x1, UP0 ;  /* 0x000000013f087887 */ /* 0x000fe40008000000 */
[----:B------:R-:W-:-:S02]  /*8d80*/  USEL UR6, UR6, URZ, UP0 ;  /* 0x0000003f06067287 */ /* 0x000fc40008000000 */
[----:B------:R-:W-:Y:S02]  /*8d90*/  USEL UR7, UR7, URZ, UP1 ;  /* 0x0000003f07077287 */ /* 0x000fe40008800000 */
[----:B------:R-:W-:Y:S01]  /*8da0*/  LOP3.LUT R0, R0, UR8, RZ, 0x3c, !PT ;  /* 0x0000000800007c12 */ /* 0x000fe2000f8e3cff */
[----:B------:R-:W-:Y:S09]  /*8db0*/  @P1 BRA `(.L_x_25) ;  /* 0xffffffb800fc1947 */ /* 0x000ff2000383ffff */
.L_x_18:
[----:B------:R-:W0:Y:S02]  /*8dc0*/  LDC R0, c[0x0][0x28c] ;  /* 0x0000a300ff007b82 */ /* 0x000e240000000800 */
[----:B0-----:R-:W-:-:S13]  /*8dd0*/  ISETP.GE.AND P1, PT, R0, 0x1, PT ;  /* 0x000000010000780c */ /* 0x001fda0003f26270 */
[----:B------:R-:W-:Y:S05]  /*8de0*/  @!P1 BRA `(.L_x_26) ;  /* 0x0000000000449947 */ /* 0x000fea0003800000 */
[----:B------:R-:W-:Y:S05]  /*8df0*/  @!P0 BRA `(.L_x_27) ;  /* 0x0000000000048947 */ /* 0x000fea0003800000 */
[----:B------:R-:W-:Y:S01]  /*8e00*/  BPT.TRAP 0x1 ;  /* 0x000000040000795c */ /* 0x000fe20000300000 */
.L_x_27:
[----:B------:R-:W0:Y:S01]  /*8e10*/  S2UR UR6, SR_CgaCtaId ;  /* 0x00000000000679c3 */ /* 0x000e220000008800 */
[----:B------:R-:W-:Y:S01]  /*8e20*/  UISETP.LT.AND UP0, UPT, UR41, 0x1, UPT ;  /* 0x000000012900788c */ /* 0x000fe2000bf01270 */
[----:B------:R-:W-:-:S03]  /*8e30*/  UMOV UR5, 0x400 ;  /* 0x0000040000057882 */ /* 0x000fc60000000000 */
[----:B------:R-:W-:Y:S02]  /*8e40*/  USEL UR4, UR41, 0x1, UP0 ;  /* 0x0000000129047887 */ /* 0x000fe40008000000 */
[----:B------:R-:W-:Y:S02]  /*8e50*/  UISETP.GT.U32.AND UP0, UPT, UR40, 0x1, UPT ;  /* 0x000000012800788c */ /* 0x000fe4000bf04070 */
[----:B------:R-:W-:-:S04]  /*8e60*/  UIADD3 UR4, UR39, UR41, -UR4 ;  /* 0x0000002927047290 */ /* 0x000fc8000fffe804 */
[----:B------:R-:W-:Y:S01]  /*8e70*/  USHF.L.U32 UR4, UR4, 0x3, URZ ;  /* 0x0000000304047899 */ /* 0x000fe2000800063f */
[----:B------:R-:W-:-:S03]  /*8e80*/  PLOP3.LUT P0, PT, PT, PT, UP0, 0x80, 0x0 ;  /* 0x000000000000781c */ /* 0x000fc60003f0f008 */
[----:B------:R-:W-:Y:S02]  /*8e90*/  ULOP3.LUT UR4, UR4, 0x18, URZ, 0xc0, !UPT ;  /* 0x0000001804047892 */ /* 0x000fe4000f8ec03f */
[----:B0-----:R-:W-:-:S04]  /*8ea0*/  ULEA UR5, UR6, UR5, 0x18 ;  /* 0x0000000506057291 */ /* 0x001fc8000f8ec03f */
[----:B------:R-:W-:-:S04]  /*8eb0*/  UIADD3 UR4, UR5, 0x20, UR4 ;  /* 0x0000002005047890 */ /* 0x000fc8000fffe004 */
[----:B------:R-:W-:-:S09]  /*8ec0*/  UPRMT UR4, URZ, 0x654, UR4 ;  /* 0x000006543f047896 */ /* 0x000fd20008000004 */
[----:B------:R-:W-:Y:S01]  /*8ed0*/  SYNCS.ARRIVE.TRANS64.RED.A1T0 RZ, [UR4], RZ ;  /* 0x000000ffffff79a7 */ /* 0x000fe20008100404 */
[----:B------:R-:W-:Y:S05]  /*8ee0*/  @P0 BRA `(.L_x_26) ;  /* 0x0000000000040947 */ /* 0x000fea0003800000 */
[----:B------:R-:W-:Y:S01]  /*8ef0*/  BPT.TRAP 0x1 ;  /* 0x000000040000795c */ /* 0x000fe20000300000 */
.L_x_26:
[----:B------:R-:W0:Y:S01]  /*8f00*/  S2R R7, SR_TID.X ;  /* 0x0000000000077919 */ /* 0x000e220000002100 */
[----:B-----5:R-:W1:Y:S01]  /*8f10*/  LDC R3, c[0x0][0x288] ;  /* 0x0000a200ff037b82 */ /* 0x020e620000000800 */
[----:B------:R-:W-:Y:S01]  /*8f20*/  IMAD.SHL.U32 R0, R19, 0x100, RZ ;  /* 0x0000010013007824 */ /* 0x000fe200078e00ff */
[----:B------:R-:W-:Y:S01]  /*8f30*/  LOP3.LUT R5, R163, 0x1, RZ, 0xc0, !PT ;  /* 0x00000001a3057812 */ /* 0x000fe200078ec0ff */
[----:B------:R-:W-:Y:S01]  /*8f40*/  UIADD3 UR39, UR41, UR39, URZ ;  /* 0x0000002729277290 */ /* 0x000fe2000fffe03f */
[----:B------:R-:W-:Y:S01]  /*8f50*/  IMAD.MOV.U32 R162, RZ, RZ, -0x1 ;  /* 0xffffffffffa27424 */ /* 0x000fe200078e00ff */
[----:B------:R-:W-:Y:S01]  /*8f60*/  ULDC UR4, c[0x0][0x284] ;  /* 0x0000a10000047ab9 */ /* 0x000fe20000000800 */
[----:B------:R-:W-:Y:S01]  /*8f70*/  SHF.L.U32 R18, R5, 0x6, RZ ;  /* 0x0000000605127819 */ /* 0x000fe200000006ff */
[----:B------:R-:W-:Y:S02]  /*8f80*/  UISETP.GT.U32.AND UP0, UPT, UR39, 0x3, UPT ;  /* 0x000000032700788c */ /* 0x000fe4000bf04070 */
[----:B------:R-:W-:-:S02]  /*8f90*/  USHF.R.S32.HI UR10, URZ, 0x1f, UR42 ;  /* 0x0000001f3f0a7899 */ /* 0x000fc4000801142a */
[----:B------:R-:W-:Y:S01]  /*8fa0*/  UISETP.LT.U32.AND UP0, UPT, UR41, 0x4, UP0 ;  /* 0x000000042900788c */ /* 0x000fe20008701070 */
[----:B------:R-:W-:Y:S02]  /*8fb0*/  ULDC.64 UR8, c[0x0][0x5d0] ;  /* 0x0001740000087ab9 */ /* 0x000fe40000000a00 */
[----:B------:R-:W-:Y:S02]  /*8fc0*/  UIMAD UR5, UR10, UR8, URZ ;  /* 0x000000080a0572a4 */ /* 0x000fe4000f8e023f */
[----:B------:R-:W-:Y:S02]  /*8fd0*/  USEL UR6, URZ, 0x1, !UP0 ;  /* 0x000000013f067887 */ /* 0x000fe4000c000000 */
[----:B------:R-:W-:Y:S01]  /*8fe0*/  UIMAD UR5, UR42, UR9, UR5 ;  /* 0x000000092a0572a4 */ /* 0x000fe2000f8e0205 */
[----:B-1----:R-:W-:Y:S02]  /*8ff0*/  ISETP.GE.AND P0, PT, R0, R3, PT ;  /* 0x000000030000720c */ /* 0x002fe40003f06270 */
[C---:B0-----:R-:W-:Y:S01]  /*9000*/  LOP3.LUT R4, R7.reuse, 0x3, RZ, 0xc0, !PT ;  /* 0x0000000307047812 */ /* 0x041fe200078ec0ff */
[C---:B------:R-:W-:Y:S01]  /*9010*/  IMAD.SHL.U32 R20, R7.reuse, 0x2, RZ ;  /* 0x0000000207147824 */ /* 0x040fe200078e00ff */
[----:B------:R-:W-:-:S03]  /*9020*/  LOP3.LUT R6, R7, 0x60, RZ, 0xc0, !PT ;  /* 0x0000006007067812 */ /* 0x000fc600078ec0ff */
[----:B------:R-:W-:Y:S01]  /*9030*/  IMAD R4, R4, -0x2, R3 ;  /* 0xfffffffe04047824 */ /* 0x000fe200078e0203 */
[----:B------:R-:W-:Y:S02]  /*9040*/  SHF.R.U32.HI R3, RZ, 0x2, R7 ;  /* 0x00000002ff037819 */ /* 0x000fe40000011607 */
[----:B------:R-:W-:Y:S01]  /*9050*/  SHF.R.U32.HI R6, RZ, 0x1, R6 ;  /* 0x00000001ff067819 */ /* 0x000fe20000011606 */
[----:B------:R-:W-:Y:S01]  /*9060*/  IMAD.IADD R0, R4, 0x1, -R0 ;  /* 0x0000000104007824 */ /* 0x000fe200078e0a00 */
[----:B------:R-:W-:Y:S01]  /*9070*/  LOP3.LUT R3, R3, 0x7, RZ, 0xc0, !PT ;  /* 0x0000000703037812 */ /* 0x000fe200078ec0ff */
[----:B------:R-:W-:Y:S01]  /*9080*/  IMAD R4, R22, 0xc0, RZ ;  /* 0x000000c016047824 */ /* 0x000fe200078e02ff */
[----:B------:R-:W-:Y:S02]  /*9090*/  LOP3.LUT R20, R20, 0x6, RZ, 0xc0, !PT ;  /* 0x0000000614147812 */ /* 0x000fe400078ec0ff */
[--C-:B------:R-:W-:Y:S02]  /*90a0*/  LOP3.LUT R18, R18, 0x40, R3.reuse, 0xe2, !PT ;  /* 0x0000004012127812 */ /* 0x100fe400078ee203 */
[----:B------:R-:W-:-:S02]  /*90b0*/  IADD3 R3, RZ, -R6, -R3 ;  /* 0x80000006ff037210 */ /* 0x000fc40007ffe803 */
[----:B------:R-:W-:Y:S02]  /*90c0*/  ISETP.GE.OR P0, PT, R4, UR4, P0 ;  /* 0x0000000404007c0c */ /* 0x000fe40008706670 */
[----:B------:R-:W-:Y:S01]  /*90d0*/  PRMT R20, R20, 0x6540, R19 ;  /* 0x0000654014147816 */ /* 0x000fe20000000013 */
[----:B------:R-:W-:Y:S01]  /*90e0*/  IMAD R3, R5, -0x40, R3 ;  /* 0xffffffc005037824 */ /* 0x000fe200078e0203 */
[----:B------:R-:W-:Y:S01]  /*90f0*/  LOP3.LUT R18, R18, R6, RZ, 0xfc, !PT ;  /* 0x0000000612127212 */ /* 0x000fe200078efcff */
[----:B------:R-:W-:Y:S01]  /*9100*/  IMAD.MOV.U32 R19, RZ, RZ, RZ ;  /* 0x000000ffff137224 */ /* 0x000fe200078e00ff */
[----:B------:R-:W-:Y:S02]  /*9110*/  SHF.R.S32.HI R21, RZ, 0x1f, R20 ;  /* 0x0000001fff157819 */ /* 0x000fe40000011414 */
[----:B------:R-:W-:Y:S01]  /*9120*/  IADD3 R3, -R4, UR4, R3 ;  /* 0x0000000404037c10 */ /* 0x000fe2000fffe103 */
[----:B------:R-:W-:Y:S01]  /*9130*/  USHF.R.U32.HI UR4, URZ, 0x2, UR39 ;  /* 0x000000023f047899 */ /* 0x000fe20008011627 */
[----:B------:R-:W-:Y:S01]  /*9140*/  MOV R6, UR8 ;  /* 0x0000000800067c02 */ /* 0x000fe20008000f00 */
[----:B------:R-:W-:Y:S01]  /*9150*/  ULOP3.LUT UR39, UR39, 0x3, URZ, 0xc0, !UPT ;  /* 0x0000000327277892 */ /* 0x000fe2000f8ec03f */
[----:B------:R-:W-:Y:S01]  /*9160*/  IMAD.WIDE R18, R22, 0xc0, R18 ;  /* 0x000000c016127825 */ /* 0x000fe200078e0212 */
[----:B------:R-:W-:-:S03]  /*9170*/  ULOP3.LUT UR4, UR4, 0x1, URZ, 0xc0, !UPT ;  /* 0x0000000104047892 */ /* 0x000fc6000f8ec03f */
[----:B------:R-:W-:Y:S01]  /*9180*/  IMAD.WIDE.U32 R6, R6, UR42, R20 ;  /* 0x0000002a06067c25 */ /* 0x000fe2000f8e0014 */
[----:B------:R-:W-:-:S03]  /*9190*/  UISETP.NE.U32.AND UP1, UPT, UR4, 0x1, UPT ;  /* 0x000000010400788c */ /* 0x000fc6000bf25070 */
[----:B------:R-:W-:Y:S01]  /*91a0*/  VIADD R7, R7, UR5 ;  /* 0x0000000507077c36 */ /* 0x000fe20008000000 */
[----:B------:R-:W-:-:S04]  /*91b0*/  UISETP.GT.U32.AND UP0, UPT, UR41, 0x3, !UP1 ;  /* 0x000000032900788c */ /* 0x000fc8000cf04070 */
[----:B------:R-:W-:-:S04]  /*91c0*/  USEL UR4, URZ, 0x1, !UP0 ;  /* 0x000000013f047887 */ /* 0x000fc8000c000000 */
[----:B------:R-:W-:Y:S01]  /*91d0*/  ULOP3.LUT UR38, UR4, UR38, UR6, 0x96, !UPT ;  /* 0x0000002604267292 */ /* 0x000fe2000f8e9606 */
[----:B------:R-:W-:Y:S11]  /*91e0*/  @P0 BRA `(.L_x_28) ;  /* 0x0000010c00d40947 */ /* 0x000ff60003800000 */
[----:B------:R-:W-:Y:S01]  /*91f0*/  FSETP.NEU.AND P0, PT, R16, RZ, PT ;  /* 0x000000ff1000720b */ /* 0x000fe20003f0d000 */
[----:B------:R-:W-:Y:S01]  /*9200*/  ULDC.64 UR4, c[0x0][0x5c8] ;  /* 0x0001720000047ab9 */ /* 0x000fe20000000a00 */
[----:B------:R-:W-:Y:S01]  /*9210*/  ISETP.GT.AND P3, PT, R3, RZ, PT ;  /* 0x000000ff0300720c */ /* 0x000fe20003f64270 */
[----:B------:R-:W-:Y:S01]  /*9220*/  IMAD R10, R19, UR4, RZ ;  /* 0x00000004130a7c24 */ /* 0x000fe2000f8e02ff */
[----:B------:R-:W-:Y:S01]  /*9230*/  BSSY B0, `(.L_x_28) ;  /* 0x00010f0000007945 */ /* 0x000fe20003800000 */
[----:B------:R-:W-:Y:S01]  /*9240*/  IMAD.WIDE.U32 R6, R18, UR4, R6 ;  /* 0x0000000412067c25 */ /* 0x000fe2000f8e0006 */
[----:B------:R-:W-:-:S03]  /*9250*/  ISETP.GT.AND P1, PT, R0, RZ, P3 ;  /* 0x000000ff0000720c */ /* 0x000fc60001f24270 */
[----:B------:R-:W-:-:S04]  /*9260*/  IMAD R10, R18, UR5, R10 ;  /* 0x00000005120a7c24 */ /* 0x000fc8000f8e020a */
[----:B------:R-:W-:Y:S01]  /*9270*/  IMAD.IADD R10, R7, 0x1, R10 ;  /* 0x00000001070a7824 */ /* 0x000fe200078e020a */
[----:B------:R-:W-:Y:S06]  /*9280*/  @!P0 BRA `(.L_x_29) ;  /* 0x000000b800088947 */ /* 0x000fec0003800000 */
[----:B------:R-:W0:Y:S01]  /*9290*/  LDC.64 R152, c[0x0][0x5b8] ;  /* 0x00016e00ff987b82 */ /* 0x000e220000000a00 */
[----:B------:R-:W2:Y:S01]  /*92a0*/  LDL.LU R11, [R1] ;  /* 0x00000000010b7983 */ /* 0x000ea20000300800 */
[----:B------:R-:W-:-:S06]  /*92b0*/  ULDC.64 UR6, c[0x0][0x5c0] ;  /* 0x0001700000067ab9 */ /* 0x000fcc0000000a00 */
[----:B------:R-:W1:Y:S08]  /*92c0*/  LDC.64 R14, c[0x0][0x5b0] ;  /* 0x00016c00ff0e7b82 */ /* 0x000e700000000a00 */
[----:B------:R-:W3:Y:S01]  /*92d0*/  LDC.64 R12, c[0x0][0x5a8] ;  /* 0x00016a00ff0c7b82 */ /* 0x000ee20000000a00 */
[C---:B0-----:R-:W-:Y:S02]  /*92e0*/  IMAD R159, R152.reuse, UR10, RZ ;  /* 0x0000000a989f7c24 */ /* 0x041fe4000f8e02ff */
[----:B------:R-:W-:-:S04]  /*92f0*/  IMAD.WIDE.U32 R154, R152, UR42, R20 ;  /* 0x0000002a989a7c25 */ /* 0x000fc8000f8e0014 */
[----:B------:R-:W-:Y:S02]  /*9300*/  IMAD R159, R153, UR42, R159 ;  /* 0x0000002a999f7c24 */ /* 0x000fe4000f8e029f */
[-C--:B-1----:R-:W-:Y:S02]  /*9310*/  IMAD R158, R19, R14.reuse, RZ ;  /* 0x0000000e139e7224 */ /* 0x082fe400078e02ff */
[----:B------:R-:W-:Y:S01]  /*9320*/  IMAD.MOV.U32 R22, RZ, RZ, R154 ;  /* 0x000000ffff167224 */ /* 0x000fe200078e009a */
[----:B------:R-:W-:Y:S01]  /*9330*/  IADD3 R23, R155, R159, RZ ;  /* 0x0000009f9b177210 */ /* 0x000fe20007ffe0ff */
[C---:B------:R-:W-:Y:S02]  /*9340*/  IMAD R158, R18.reuse, R15, R158 ;  /* 0x0000000f129e7224 */ /* 0x040fe400078e029e */
[----:B------:R-:W-:-:S04]  /*9350*/  IMAD.WIDE.U32 R4, R18, R14, R22 ;  /* 0x0000000e12047225 */ /* 0x000fc800078e0016 */
[----:B------:R-:W-:Y:S01]  /*9360*/  IMAD.IADD R5, R5, 0x1, R158 ;  /* 0x0000000105057824 */ /* 0x000fe200078e029e */
[----:B---3--:R-:W-:-:S04]  /*9370*/  LEA R8, P0, R4, R12, 0x1 ;  /* 0x0000000c04087211 */ /* 0x008fc800078008ff */
[----:B------:R-:W-:-:S05]  /*9380*/  LEA.HI.X R9, R4, R13, R5, 0x1, P0 ;  /* 0x0000000d04097211 */ /* 0x000fca00000f0c05 */
[----:B------:R-:W3:Y:S01]  /*9390*/  @P1 LDG.E.LTC128B.U16 R153, desc[UR36][R8.64] ;  /* 0x0000002408991981 */ /* 0x000ee2000c1e1520 */
[----:B------:R-:W-:Y:S01]  /*93a0*/  BSSY B1, `(.L_x_30) ;  /* 0x0000011000017945 */ /* 0x000fe20003800000 */
[----:B---3--:R-:W-:-:S04]  /*93b0*/  IMAD.U32 R4, R153, 0x10000, RZ ;  /* 0x0001000099047824 */ /* 0x008fc800078e00ff */
[----:B------:R-:W-:-:S04]  /*93c0*/  FMUL R4, R4, R16 ;  /* 0x0000001004047220 */ /* 0x000fc80000400000 */
[----:B--2---:R-:W-:Y:S01]  /*93d0*/  FFMA R7, R11, R2, R4 ;  /* 0x000000020b077223 */ /* 0x004fe20000000004 */
[----:B------:R-:W-:-:S04]  /*93e0*/  LEA R4, P0, R6, UR6, 0x1 ;  /* 0x0000000606047c11 */ /* 0x000fc8000f8008ff */
[----:B------:R-:W-:Y:S02]  /*93f0*/  LEA.HI.X R5, R6, UR7, R10, 0x1, P0 ;  /* 0x0000000706057c11 */ /* 0x000fe400080f0c0a */
[----:B------:R-:W-:-:S05]  /*9400*/  F2FP.BF16.F32.PACK_AB R6, RZ, R7 ;  /* 0x00000007ff06723e */ /* 0x000fca00000010ff */
[----:B------:R0:W-:Y:S02]  /*9410*/  @P1 STG.E.U16 desc[UR36][R4.64], R6 ;  /* 0x0000000604001986 */ /* 0x0001e4000c101524 */
[----:B0-----:R-:W-:-:S05]  /*9420*/  IMAD.WIDE.U32 R6, R18, R14, R20 ;  /* 0x0000000e12067225 */ /* 0x001fca00078e0014 */
[----:B------:R-:W-:-:S03]  /*9430*/  IADD3 R7, R158, R7, RZ ;  /* 0x000000079e077210 */ /* 0x000fc60007ffe0ff */
[----:B------:R-:W-:-:S04]  /*9440*/  IMAD.WIDE.U32 R6, R152, UR42, R6 ;  /* 0x0000002a98067c25 */ /* 0x000fc8000f8e0006 */
[----:B------:R-:W-:Y:S01]  /*9450*/  IMAD.IADD R7, R159, 0x1, R7 ;  /* 0x000000019f077824 */ /* 0x000fe200078e0207 */
[----:B------:R-:W-:-:S04]  /*9460*/  LEA R10, P0, R6, R12, 0x1 ;  /* 0x0000000c060a7211 */ /* 0x000fc800078008ff */
[----:B------:R-:W-:Y:S02]  /*9470*/  LEA.HI.X R11, R6, R13, R7, 0x1, P0 ;  /* 0x0000000d060b7211 */ /* 0x000fe400000f0c07 */
[----:B------:R-:W-:-:S13]  /*9480*/  ISETP.GT.AND P0, PT, R0, 0x1, P3 ;  /* 0x000000010000780c */ /* 0x000fda0001f04270 */
[----:B------:R-:W-:Y:S05]  /*9490*/  @!P0 BRA `(.L_x_31) ;  /* 0x0000000000048947 */ /* 0x000fea0003800000 */
[----:B------:R0:W5:Y:S02]  /*94a0*/  LDG.E.LTC128B.U16 R153, desc[UR36][R10.64+0x2] ;  /* 0x000002240a997981 */ /* 0x000164000c1e1520 */
.L_x_31:
[----:B------:R-:W-:Y:S05]  /*94b0*/  BSYNC B1 ;  /* 0x0000000000017941 */ /* 0x000fea0003800000 */
.L_x_30:
[----:B------:R-:W2:Y:S01]  /*94c0*/  LDL.LU R7, [R1+0x4] ;  /* 0x0000040001077983 */ /* 0x000ea20000300800 */
[----:B-----5:R-:W-:Y:S01]  /*94d0*/  IMAD.U32 R6, R153, 0x10000, RZ ;  /* 0x0001000099067824 */ /* 0x020fe200078e00ff */
[C---:B------:R-:W-:Y:S01]  /*94e0*/  SHF.L.U64.HI R157, R14.reuse, 0x3, R15 ;  /* 0x000000030e9d7819 */ /* 0x040fe2000001020f */
[----:B------:R-:W-:Y:S01]  /*94f0*/  IMAD.SHL.U32 R156, R14, 0x8, RZ ;  /* 0x000000080e9c7824 */ /* 0x000fe200078e00ff */
[----:B------:R-:W3:Y:S01]  /*9500*/  LDL.LU R160, [R1+0x8] ;  /* 0x0000080001a07983 */ /* 0x000ee20000300800 */
[----:B------:R-:W-:-:S04]  /*9510*/  FMUL R6, R6, R16 ;  /* 0x0000001006067220 */ /* 0x000fc80000400000 */
[----:B--2---:R-:W-:-:S05]  /*9520*/  FFMA R6, R7, R2, R6 ;  /* 0x0000000207067223 */ /* 0x004fca0000000006 */
[----:B------:R-:W-:-:S05]  /*9530*/  F2FP.BF16.F32.PACK_AB R6, RZ, R6 ;  /* 0x00000006ff06723e */ /* 0x000fca00000010ff */
[----:B------:R1:W-:Y:S01]  /*9540*/  @P0 STG.E.U16 desc[UR36][R4.64+0x2], R6 ;  /* 0x0000020604000986 */ /* 0x0003e2000c101524 */
[----:B------:R-:W-:-:S04]  /*9550*/  ISETP.GT.AND P0, PT, R3, 0x8, PT ;  /* 0x000000080300780c */ /* 0x000fc80003f04270 */
[----:B------:R-:W-:Y:S01]  /*9560*/  ISETP.GT.AND P1, PT, R0, RZ, P0 ;  /* 0x000000ff0000720c */ /* 0x000fe20000724270 */
[----:B-1----:R-:W-:-:S05]  /*9570*/  IMAD.WIDE.U32 R6, R18, R14, R156 ;  /* 0x0000000e12067225 */ /* 0x002fca00078e009c */
[----:B------:R-:W-:Y:S02]  /*9580*/  IADD3 R158, R158, R7, RZ ;  /* 0x000000079e9e7210 */ /* 0x000fe40007ffe0ff */
[----:B------:R-:W-:-:S05]  /*9590*/  IADD3 R7, P2, R154, R6, RZ ;  /* 0x000000069a077210 */ /* 0x000fca0007f5e0ff */
[----:B------:R-:W-:Y:S01]  /*95a0*/  IMAD.X R9, R158, 0x1, R23, P2 ;  /* 0x000000019e097824 */ /* 0x000fe200010e0617 */
[----:B------:R-:W-:-:S04]  /*95b0*/  LEA R8, P2, R7, R12, 0x1 ;  /* 0x0000000c07087211 */ /* 0x000fc800078408ff */
[----:B------:R-:W-:-:S05]  /*95c0*/  LEA.HI.X R9, R7, R13, R9, 0x1, P2 ;  /* 0x0000000d07097211 */ /* 0x000fca00010f0c09 */
[----:B------:R1:W2:Y:S01]  /*95d0*/  @P1 LDG.E.LTC128B.U16 R153, desc[UR36][R8.64] ;  /* 0x0000002408991981 */ /* 0x0002a2000c1e1520 */
[----:B------:R-:W-:Y:S01]  /*95e0*/  IADD3 R6, P2, R20, R6, RZ ;  /* 0x0000000614067210 */ /* 0x000fe20007f5e0ff */
[----:B------:R-:W-:Y:S01]  /*95f0*/  BSSY B1, `(.L_x_32) ;  /* 0x0000016000017945 */ /* 0x000fe20003800000 */
[----:B------:R-:W-:-:S03]  /*9600*/  ISETP.GT.AND P4, PT, R0, 0x1, P0 ;  /* 0x000000010000780c */ /* 0x000fc60000784270 */
[----:B------:R-:W-:Y:S02]  /*9610*/  IMAD.X R7, R21, 0x1, R158, P2 ;  /* 0x0000000115077824 */ /* 0x000fe400010e069e */
[----:B------:R-:W-:Y:S02]  /*9620*/  IMAD.U32 R158, RZ, RZ, UR5 ;  /* 0x00000005ff9e7e24 */ /* 0x000fe4000f8e00ff */
[----:B------:R-:W-:-:S04]  /*9630*/  IMAD.WIDE.U32 R6, R152, UR42, R6 ;  /* 0x0000002a98067c25 */ /* 0x000fc8000f8e0006 */
[----:B------:R-:W-:Y:S01]  /*9640*/  IMAD.IADD R7, R159, 0x1, R7 ;  /* 0x000000019f077824 */ /* 0x000fe200078e0207 */
[----:B-1----:R-:W-:-:S04]  /*9650*/  LEA R8, P2, R6, R12, 0x1 ;  /* 0x0000000c06087211 */ /* 0x002fc800078408ff */
[----:B------:R-:W-:Y:S02]  /*9660*/  LEA.HI.X R9, R6, R13, R7, 0x1, P2 ;  /* 0x0000000d06097211 */ /* 0x000fe400010f0c07 */
[----:B--2---:R-:W-:-:S05]  /*9670*/  SHF.L.U32 R6, R153, 0x10, RZ ;  /* 0x0000001099067819 */ /* 0x004fca00000006ff */
[----:B------:R-:W-:-:S04]  /*9680*/  FMUL R6, R6, R16 ;  /* 0x0000001006067220 */ /* 0x000fc80000400000 */
[----:B---3--:R-:W-:Y:S01]  /*9690*/  FFMA R7, R160, R2, R6 ;  /* 0x00000002a0077223 */ /* 0x008fe20000000006 */
[----:B------:R-:W-:Y:S02]  /*96a0*/  IMAD.U32 R160, RZ, RZ, UR4 ;  /* 0x00000004ffa07e24 */ /* 0x000fe4000f8e00ff */
[----:B------:R-:W-:Y:S02]  /*96b0*/  IMAD.U32 R6, RZ, RZ, UR4 ;  /* 0x00000004ff067e24 */ /* 0x000fe4000f8e00ff */
[----:B------:R-:W-:Y:S02]  /*96c0*/  F2FP.BF16.F32.PACK_AB R7, RZ, R7 ;  /* 0x00000007ff07723e */ /* 0x000fe400000010ff */
[----:B------:R-:W-:Y:S02]  /*96d0*/  SHF.L.U32 R160, R160, 0x4, RZ ;  /* 0x00000004a0a07819 */ /* 0x000fe400000006ff */
[----:B------:R-:W-:Y:S02]  /*96e0*/  SHF.L.U64.HI R158, R6, 0x4, R158 ;  /* 0x00000004069e7819 */ /* 0x000fe4000001029e */
[----:B------:R-:W-:-:S02]  /*96f0*/  IADD3 R6, P2, R160, R4, RZ ;  /* 0x00000004a0067210 */ /* 0x000fc40007f5e0ff */
[----:B------:R-:W-:-:S03]  /*9700*/  PRMT R161, R7, 0x7610, R161 ;  /* 0x0000761007a17816 */ /* 0x000fc600000000a1 */
[----:B------:R-:W-:-:S05]  /*9710*/  IMAD.X R7, R158, 0x1, R5, P2 ;  /* 0x000000019e077824 */ /* 0x000fca00010e0605 */
[----:B------:R1:W-:Y:S01]  /*9720*/  @P1 STG.E.U16 desc[UR36][R6.64], R161 ;  /* 0x000000a106001986 */ /* 0x0003e2000c101524 */
[----:B------:R-:W-:Y:S05]  /*9730*/  @!P4 BRA `(.L_x_33) ;  /* 0x000000000004c947 */ /* 0x000fea0003800000 */
[----:B------:R2:W5:Y:S02]  /*9740*/  LDG.E.LTC128B.U16 R153, desc[UR36][R8.64+0x2] ;  /* 0x0000022408997981 */ /* 0x000564000c1e1520 */
.L_x_33:
[----:B------:R-:W-:Y:S05]  /*9750*/  BSYNC B1 ;  /* 0x0000000000017941 */ /* 0x000fea0003800000 */
.L_x_32:
[----:B------:R-:W3:Y:S01]  /*9760*/  LDL.LU R164, [R1+0xc] ;  /* 0x00000c0001a47983 */ /* 0x000ee20000300800 */
[----:B-1---5:R-:W-:Y:S01]  /*9770*/  IMAD.U32 R161, R153, 0x10000, RZ ;  /* 0x0001000099a17824 */ /* 0x022fe200078e00ff */
[----:B------:R-:W-:Y:S01]  /*9780*/  ISETP.GT.AND P1, PT, R0, 0x8, P3 ;  /* 0x000000080000780c */ /* 0x000fe20001f24270 */
[----:B------:R-:W-:Y:S02]  /*9790*/  BSSY B1, `(.L_x_34) ;  /* 0x0000007000017945 */ /* 0x000fe40003800000 */
[----:B------:R-:W-:-:S04]  /*97a0*/  FMUL R161, R161, R16 ;  /* 0x00000010a1a17220 */ /* 0x000fc80000400000 */
[----:B---3--:R-:W-:-:S05]  /*97b0*/  FFMA R161, R164, R2, R161 ;  /* 0x00000002a4a17223 */ /* 0x008fca00000000a1 */
[----:B------:R-:W-:-:S05]  /*97c0*/  F2FP.BF16.F32.PACK_AB R161, RZ, R161 ;  /* 0x000000a1ffa1723e */ /* 0x000fca00000010ff */
[----:B------:R1:W-:Y:S01]  /*97d0*/  @P4 STG.E.U16 desc[UR36][R6.64+0x2], R161 ;  /* 0x000002a106004986 */ /* 0x0003e2000c101524 */
[----:B------:R-:W-:Y:S05]  /*97e0*/  @!P1 BRA `(.L_x_35) ;  /* 0x0000000000049947 */ /* 0x000fea0003800000 */
[----:B------:R3:W5:Y:S02]  /*97f0*/  LDG.E.LTC128B.U16 R153, desc[UR36][R10.64+0x10] ;  /* 0x000010240a997981 */ /* 0x000764000c1e1520 */
.L_x_35:
[----:B------:R-:W-:Y:S05]  /*9800*/  BSYNC B1 ;  /* 0x0000000000017941 */ /* 0x000fea0003800000 */
.L_x_34:
[----:B------:R-:W4:Y:S01]  /*9810*/  LDL.LU R164, [R1+0x10] ;  /* 0x0000100001a47983 */ /* 0x000f220000300800 */
[----:B-1---5:R-:W-:Y:S01]  /*9820*/  IMAD.U32 R161, R153, 0x10000, RZ ;  /* 0x0001000099a17824 */ /* 0x022fe200078e00ff */
[----:B------:R-:W-:Y:S01]  /*9830*/  ISETP.GT.AND P2, PT, R0, 0x9, P3 ;  /* 0x000000090000780c */ /* 0x000fe20001f44270 */
[----:B------:R-:W-:Y:S02]  /*9840*/  BSSY B1, `(.L_x_36) ;  /* 0x0000007000017945 */ /* 0x000fe40003800000 */
[----:B------:R-:W-:-:S04]  /*9850*/  FMUL R161, R161, R16 ;  /* 0x00000010a1a17220 */ /* 0x000fc80000400000 */
[----:B----4-:R-:W-:-:S05]  /*9860*/  FFMA R161, R164, R2, R161 ;  /* 0x00000002a4a17223 */ /* 0x010fca00000000a1 */
[----:B------:R-:W-:-:S05]  /*9870*/  F2FP.BF16.F32.PACK_AB R161, RZ, R161 ;  /* 0x000000a1ffa1723e */ /* 0x000fca00000010ff */
[----:B------:R1:W-:Y:S01]  /*9880*/  @P1 STG.E.U16 desc[UR36][R4.64+0x10], R161 ;  /* 0x000010a104001986 */ /* 0x0003e2000c101524 */
[----:B------:R-:W-:Y:S05]  /*9890*/  @!P2 BRA `(.L_x_37) ;  /* 0x000000000004a947 */ /* 0x000fea0003800000 */
[----:B------:R4:W5:Y:S02]  /*98a0*/  LDG.E.LTC128B.U16 R153, desc[UR36][R10.64+0x12] ;  /* 0x000012240a997981 */ /* 0x000964000c1e1520 */
.L_x_37:
[----:B------:R-:W-:Y:S05]  /*98b0*/  BSYNC B1 ;  /* 0x0000000000017941 */ /* 0x000fea0003800000 */
.L_x_36:
[----:B------:R-:W2:Y:S01]  /*98c0*/  LDL.LU R164, [R1+0x14] ;  /* 0x0000140001a47983 */ /* 0x000ea20000300800 */
[----:B-1---5:R-:W-:Y:S01]  /*98d0*/  SHF.L.U32 R161, R153, 0x10, RZ ;  /* 0x0000001099a17819 */ /* 0x022fe200000006ff */
[----:B------:R-:W-:Y:S01]  /*98e0*/  BSSY B1, `(.L_x_38) ;  /* 0x0000008000017945 */ /* 0x000fe20003800000 */
[----:B------:R-:W-:-:S03]  /*98f0*/  ISETP.GT.AND P1, PT, R0, 0x8, P0 ;  /* 0x000000080000780c */ /* 0x000fc60000724270 */
[----:B------:R-:W-:-:S04]  /*9900*/  FMUL R161, R161, R16 ;  /* 0x00000010a1a17220 */ /* 0x000fc80000400000 */
[----:B--2---:R-:W-:-:S05]  /*9910*/  FFMA R161, R164, R2, R161 ;  /* 0x00000002a4a17223 */ /* 0x004fca00000000a1 */
[----:B------:R-:W-:-:S05]  /*9920*/  F2FP.BF16.F32.PACK_AB R161, RZ, R161 ;  /* 0x000000a1ffa1723e */ /* 0x000fca00000010ff */
[----:B------:R1:W-:Y:S01]  /*9930*/  @P2 STG.E.U16 desc[UR36][R4.64+0x12], R161 ;  /* 0x000012a104002986 */ /* 0x0003e2000c101524 */
[----:B------:R-:W-:Y:S05]  /*9940*/  @!P1 BRA `(.L_x_39) ;  /* 0x0000000000049947 */ /* 0x000fea0003800000 */
[----:B------:R2:W5:Y:S02]  /*9950*/  LDG.E.LTC128B.U16 R153, desc[UR36][R8.64+0x10] ;  /* 0x0000102408997981 */ /* 0x000564000c1e1520 */
.L_x_39:
[----:B------:R-:W-:Y:S05]  /*9960*/  BSYNC B1 ;  /* 0x0000000000017941 */ /* 0x000fea0003800000 */
.L_x_38:
        /* <DEDUP_REMOVED lines=10> */
.L_x_41:
[----:B------:R-:W-:Y:S05]  /*9a10*/  BSYNC B1 ;  /* 0x0000000000017941 */ /* 0x000fea0003800000 */
.L_x_40:
[----:B------:R-:W2:Y:S01]  /*9a20*/  LDL.LU R164, [R1+0x1c] ;  /* 0x00001c0001a47983 */ /* 0x000ea20000300800 */
[----:B-1---5:R-:W-:Y:S01]  /*9a30*/  IMAD.U32 R161, R153, 0x10000, RZ ;  /* 0x0001000099a17824 */ /* 0x022fe200078e00ff */
[----:B------:R-:W-:Y:S01]  /*9a40*/  ISETP.GT.AND P1, PT, R0, 0x10, P3 ;  /* 0x000000100000780c */ /* 0x000fe20001f24270 */
[----:B------:R-:W-:Y:S02]  /*9a50*/  BSSY B1, `(.L_x_42) ;  /* 0x0000007000017945 */ /* 0x000fe40003800000 */
[----:B------:R-:W-:-:S04]  /*9a60*/  FMUL R161, R161, R16 ;  /* 0x00000010a1a17220 */ /* 0x000fc80000400000 */
[----:B--2---:R-:W-:-:S05]  /*9a70*/  FFMA R161, R164, R2, R161 ;  /* 0x00000002a4a17223 */ /* 0x004fca00000000a1 */
[----:B------:R-:W-:-:S05]  /*9a80*/  F2FP.BF16.F32.PACK_AB R161, RZ, R161 ;  /* 0x000000a1ffa1723e */ /* 0x000fca00000010ff */
[----:B------:R1:W-:Y:S01]  /*9a90*/  @P2 STG.E.U16 desc[UR36][R6.64+0x12], R161 ;  /* 0x000012a106002986 */ /* 0x0003e2000c101524 */
[----:B------:R-:W-:Y:S05]  /*9aa0*/  @!P1 BRA `(.L_x_43) ;  /* 0x0000000000049947 */ /* 0x000fea0003800000 */
[----:B------:R2:W5:Y:S02]  /*9ab0*/  LDG.E.LTC128B.U16 R153, desc[UR36][R10.64+0x20] ;  /* 0x000020240a997981 */ /* 0x000564000c1e1520 */
.L_x_43:
[----:B------:R-:W-:Y:S05]  /*9ac0*/  BSYNC B1 ;  /* 0x0000000000017941 */ /* 0x000fea0003800000 */
.L_x_42:
        /* <DEDUP_REMOVED lines=10> */
.L_x_45:
[----:B------:R-:W-:Y:S05]  /*9b70*/  BSYNC B1 ;  /* 0x0000000000017941 */ /* 0x000fea0003800000 */
.L_x_44:
        /* <DEDUP_REMOVED lines=10> */
.L_x_47:
[----:B------:R-:W-:Y:S05]  /*9c20*/  BSYNC B1 ;  /* 0x0000000000017941 */ /* 0x000fea0003800000 */
.L_x_46:
        /* <DEDUP_REMOVED lines=10> */
.L_x_49:
[----:B------:R-:W-:Y:S05]  /*9cd0*/  BSYNC B1 ;  /* 0x0000000000017941 */ /* 0x000fea0003800000 */
.L_x_48:
        /* <DEDUP_REMOVED lines=10> */
.L_x_51:
[----:B------:R-:W-:Y:S05]  /*9d80*/  BSYNC B1 ;  /* 0x0000000000017941 */ /* 0x000fea0003800000 */
.L_x_50:
        /* <DEDUP_REMOVED lines=10> */
.L_x_53:
[----:B------:R-:W-:Y:S05]  /*9e30*/  BSYNC B1 ;  /* 0x0000000000017941 */ /* 0x000fea0003800000 */
.L_x_52:
        /* <DEDUP_REMOVED lines=10> */
.L_x_55:
[----:B------:R-:W-:Y:S05]  /*9ee0*/  BSYNC B1 ;  /* 0x0000000000017941 */ /* 0x000fea0003800000 */
.L_x_54:
        /* <DEDUP_REMOVED lines=10> */
.L_x_57:
[----:B------:R-:W-:Y:S05]  /*9f90*/  BSYNC B1 ;  /* 0x0000000000017941 */ /* 0x000fea0003800000 */
.L_x_56:
        /* <DEDUP_REMOVED lines=10> */
.L_x_59:
[----:B------:R-:W-:Y:S05]  /*a040*/  BSYNC B1 ;  /* 0x0000000000017941 */ /* 0x000fea0003800000 */
.L_x_58:
        /* <DEDUP_REMOVED lines=10> */
.L_x_61:
[----:B------:R-:W-:Y:S05]  /*a0f0*/  BSYNC B1 ;  /* 0x0000000000017941 */ /* 0x000fea0003800000 */
.L_x_60:
        /* <DEDUP_REMOVED lines=10> */
.L_x_63:
[----:B------:R-:W-:Y:S05]  /*a1a0*/  BSYNC B1 ;  /* 0x0000000000017941 */ /* 0x000fea0003800000 */
.L_x_62:
        /* <DEDUP_REMOVED lines=10> */
.L_x_65:
[----:B------:R-:W-:Y:S05]  /*a250*/  BSYNC B1 ;  /* 0x0000000000017941 */ /* 0x000fea0003800000 */
.L_x_64:
        /* <DEDUP_REMOVED lines=10> */
.L_x_67:
[----:B------:R-:W-:Y:S05]  /*a300*/  BSYNC B1 ;  /* 0x0000000000017941 */ /* 0x000fea0003800000 */
.L_x_66:
        /* <DEDUP_REMOVED lines=10> */
.L_x_69:
[----:B------:R-:W-:Y:S05]  /*a3b0*/  BSYNC B1 ;  /* 0x0000000000017941 */ /* 0x000fea0003800000 */
.L_x_68:
        /* <DEDUP_REMOVED lines=10> */
.L_x_71:
[----:B------:R-:W-:Y:S05]  /*a460*/  BSYNC B1 ;  /* 0x0000000000017941 */ /* 0x000fea0003800000 */
.L_x_70:
        /* <DEDUP_REMOVED lines=10> */
.L_x_73:
[----:B------:R-:W-:Y:S05]  /*a510*/  BSYNC B1 ;  /* 0x0000000000017941 */ /* 0x000fea0003800000 */
.L_x_72:
        /* <DEDUP_REMOVED lines=10> */
.L_x_75:
[----:B------:R-:W-:Y:S05]  /*a5c0*/  BSYNC B1 ;  /* 0x0000000000017941 */ /* 0x000fea0003800000 */
.L_x_74:
        /* <DEDUP_REMOVED lines=10> */
.L_x_77:
[----:B------:R-:W-:Y:S05]  /*a670*/  BSYNC B1 ;  /* 0x0000000000017941 */ /* 0x000fea0003800000 */
.L_x_76:
        /* <DEDUP_REMOVED lines=10> */
.L_x_79:
[----:B------:R-:W-:Y:S05]  /*a720*/  BSYNC B1 ;  /* 0x0000000000017941 */ /* 0x000fea0003800000 */
.L_x_78:
        /* <DEDUP_REMOVED lines=10> */
.L_x_81:
[----:B------:R-:W-:Y:S05]  /*a7d0*/  BSYNC B1 ;  /* 0x0000000000017941 */ /* 0x000fea0003800000 */
.L_x_80:
        /* <DEDUP_REMOVED lines=10> */
.L_x_83:
[----:B------:R-:W-:Y:S05]  /*a880*/  BSYNC B1 ;  /* 0x0000000000017941 */ /* 0x000fea0003800000 */
.L_x_82:
        /* <DEDUP_REMOVED lines=10> */
.L_x_85:
[----:B------:R-:W-:Y:S05]  /*a930*/  BSYNC B1 ;  /* 0x0000000000017941 */ /* 0x000fea0003800000 */
.L_x_84:
        /* <DEDUP_REMOVED lines=10> */
.L_x_87:
[----:B------:R-:W-:Y:S05]  /*a9e0*/  BSYNC B1 ;  /* 0x0000000000017941 */ /* 0x000fea0003800000 */
.L_x_86:
        /* <DEDUP_REMOVED lines=10> */
.L_x_89:
[----:B------:R-:W-:Y:S05]  /*aa90*/  BSYNC B1 ;  /* 0x0000000000017941 */ /* 0x000fea0003800000 */
.L_x_88:
        /* <DEDUP_REMOVED lines=10> */
.L_x_91:
[----:B------:R-:W-:Y:S05]  /*ab40*/  BSYNC B1 ;  /* 0x0000000000017941 */ /* 0x000fea0003800000 */
.L_x_90:
        /* <DEDUP_REMOVED lines=10> */
.L_x_93:
[----:B------:R-:W-:Y:S05]  /*abf0*/  BSYNC B1 ;  /* 0x0000000000017941 */ /* 0x000fea0003800000 */
.L_x_92:
        /* <DEDUP_REMOVED lines=10> */
.L_x_95:
[----:B------:R-:W-:Y:S05]  /*aca0*/  BSYNC B1 ;  /* 0x0000000000017941 */ /* 0x000fea0003800000 */
.L_x_94:
        /* <DEDUP_REMOVED lines=10> */
.L_x_97:
[----:B------:R-:W-:Y:S05]  /*ad50*/  BSYNC B1 ;  /* 0x0000000000017941 */ /* 0x000fea0003800000 */
.L_x_96:
        /* <DEDUP_REMOVED lines=10> */
.L_x_99:
[----:B------:R-:W-:Y:S05]  /*ae00*/  BSYNC B1 ;  /* 0x0000000000017941 */ /* 0x000fea0003800000 */
.L_x_98:
        /* <DEDUP_REMOVED lines=10> */
.L_x_101:
[----:B------:R-:W-:Y:S05]  /*aeb0*/  BSYNC B1 ;  /* 0x0000000000017941 */ /* 0x000fea0003800000 */
.L_x_100:
        /* <DEDUP_REMOVED lines=10> */
.L_x_103:
[----:B------:R-:W-:Y:S05]  /*af60*/  BSYNC B1 ;  /* 0x0000000000017941 */ /* 0x000fea0003800000 */
.L_x_102:
        /* <DEDUP_REMOVED lines=10> */
.L_x_105:
[----:B------:R-:W-:Y:S05]  /*b010*/  BSYNC B1 ;  /* 0x0000000000017941 */ /* 0x000fea0003800000 */
.L_x_104:
        /* <DEDUP_REMOVED lines=10> */
.L_x_107:
[----:B------:R-:W-:Y:S05]  /*b0c0*/  BSYNC B1 ;  /* 0x0000000000017941 */ /* 0x000fea0003800000 */
.L_x_106:
        /* <DEDUP_REMOVED lines=10> */
.L_x_109:
[----:B------:R-:W-:Y:S05]  /*b170*/  BSYNC B1 ;  /* 0x0000000000017941 */ /* 0x000fea0003800000 */
.L_x_108:
        /* <DEDUP_REMOVED lines=10> */
.L_x_111:
[----:B------:R-:W-:Y:S05]  /*b220*/  BSYNC B1 ;  /* 0x0000000000017941 */ /* 0x000fea0003800000 */
.L_x_110:
        /* <DEDUP_REMOVED lines=10> */
.L_x_113:
[----:B------:R-:W-:Y:S05]  /*b2d0*/  BSYNC B1 ;  /* 0x0000000000017941 */ /* 0x000fea0003800000 */
.L_x_112:
        /* <DEDUP_REMOVED lines=10> */
.L_x_115:
[----:B------:R-:W-:Y:S05]  /*b380*/  BSYNC B1 ;  /* 0x0000000000017941 */ /* 0x000fea0003800000 */
.L_x_114:
        /* <DEDUP_REMOVED lines=10> */
.L_x_117:
[----:B------:R-:W-:Y:S05]  /*b430*/  BSYNC B1 ;  /* 0x0000000000017941 */ /* 0x000fea0003800000 */
.L_x_116:
        /* <DEDUP_REMOVED lines=10> */
.L_x_119:
[----:B------:R-:W-:Y:S05]  /*b4e0*/  BSYNC B1 ;  /* 0x0000000000017941 */ /* 0x000fea0003800000 */
.L_x_118:
        /* <DEDUP_REMOVED lines=10> */
.L_x_121:
[----:B------:R-:W-:Y:S05]  /*b590*/  BSYNC B1 ;  /* 0x0000000000017941 */ /* 0x000fea0003800000 */
.L_x_120:
        /* <DEDUP_REMOVED lines=10> */
.L_x_123:
[----:B------:R-:W-:Y:S05]  /*b640*/  BSYNC B1 ;  /* 0x0000000000017941 */ /* 0x000fea0003800000 */
.L_x_122:
        /* <DEDUP_REMOVED lines=10> */
.L_x_125:
[----:B------:R-:W-:Y:S05]  /*b6f0*/  BSYNC B1 ;  /* 0x0000000000017941 */ /* 0x000fea0003800000 */
.L_x_124:
        /* <DEDUP_REMOVED lines=10> */
.L_x_127:
[----:B------:R-:W-:Y:S05]  /*b7a0*/  BSYNC B1 ;  /* 0x0000000000017941 */ /* 0x000fea0003800000 */
.L_x_126:
        /* <DEDUP_REMOVED lines=10> */
.L_x_129:
[----:B------:R-:W-:Y:S05]  /*b850*/  BSYNC B1 ;  /* 0x0000000000017941 */ /* 0x000fea0003800000 */
.L_x_128:
        /* <DEDUP_REMOVED lines=10> */
.L_x_131:
[----:B------:R-:W-:Y:S05]  /*b900*/  BSYNC B1 ;  /* 0x0000000000017941 */ /* 0x000fea0003800000 */
.L_x_130:
        /* <DEDUP_REMOVED lines=10> */
.L_x_133:
[----:B------:R-:W-:Y:S05]  /*b9b0*/  BSYNC B1 ;  /* 0x0000000000017941 */ /* 0x000fea0003800000 */
.L_x_132:
        /* <DEDUP_REMOVED lines=10> */
.L_x_135:
[----:B------:R-:W-:Y:S05]  /*ba60*/  BSYNC B1 ;  /* 0x0000000000017941 */ /* 0x000fea0003800000 */
.L_x_134:
        /* <DEDUP_REMOVED lines=10> */
.L_x_137:
[----:B------:R-:W-:Y:S05]  /*bb10*/  BSYNC B1 ;  /* 0x0000000000017941 */ /* 0x000fea0003800000 */
.L_x_136:
        /* <DEDUP_REMOVED lines=10> */
.L_x_139:
[----:B------:R-:W-:Y:S05]  /*bbc0*/  BSYNC B1 ;  /* 0x0000000000017941 */ /* 0x000fea0003800000 */
.L_x_138:
        /* <DEDUP_REMOVED lines=10> */
.L_x_141:
[----:B------:R-:W-:Y:S05]  /*bc70*/  BSYNC B1 ;  /* 0x0000000000017941 */ /* 0x000fea0003800000 */
.L_x_140:
        /* <DEDUP_REMOVED lines=10> */
.L_x_143:
[----:B------:R-:W-:Y:S05]  /*bd20*/  BSYNC B1 ;  /* 0x0000000000017941 */ /* 0x000fea0003800000 */
.L_x_142:
        /* <DEDUP_REMOVED lines=10> */
.L_x_145:
[----:B------:R-:W-:Y:S05]  /*bdd0*/  BSYNC B1 ;  /* 0x0000000000017941 */ /* 0x000fea0003800000 */
.L_x_144:
        /* <DEDUP_REMOVED lines=10> */
.L_x_147:
[----:B------:R-:W-:Y:S05]  /*be80*/  BSYNC B1 ;  /* 0x0000000000017941 */ /* 0x000fea0003800000 */
.L_x_146:
        /* <DEDUP_REMOVED lines=10> */
.L_x_149:
[----:B------:R-:W-:Y:S05]  /*bf30*/  BSYNC B1 ;  /* 0x0000000000017941 */ /* 0x000fea0003800000 */
.L_x_148:
        /* <DEDUP_REMOVED lines=10> */
.L_x_151:
[----:B------:R-:W-:Y:S05]  /*bfe0*/  BSYNC B1 ;  /* 0x0000000000017941 */ /* 0x000fea0003800000 */
.L_x_150:
        /* <DEDUP_REMOVED lines=10> */
.L_x_153:
[----:B------:R-:W-:Y:S05]  /*c090*/  BSYNC B1 ;  /* 0x0000000000017941 */ /* 0x000fea0003800000 */
.L_x_152:
        /* <DEDUP_REMOVED lines=10> */
.L_x_155:
[----:B------:R-:W-:Y:S05]  /*c140*/  BSYNC B1 ;  /* 0x0000000000017941 */ /* 0x000fea0003800000 */
.L_x_154:
        /* <DEDUP_REMOVED lines=10> */
.L_x_157:
[----:B------:R-:W-:Y:S05]  /*c1f0*/  BSYNC B1 ;  /* 0x0000000000017941 */ /* 0x000fea0003800000 */
.L_x_156:
        /* <DEDUP_REMOVED lines=10> */
.L_x_159:
[----:B------:R-:W-:Y:S05]  /*c2a0*/  BSYNC B1 ;  /* 0x0000000000017941 */ /* 0x000fea0003800000 */
.L_x_158:
        /* <DEDUP_REMOVED lines=10> */
.L_x_161:
[----:B------:R-:W-:Y:S05]  /*c350*/  BSYNC B1 ;  /* 0x0000000000017941 */ /* 0x000fea0003800000 */
.L_x_160:
        /* <DEDUP_REMOVED lines=10> */
.L_x_163:
[----:B------:R-:W-:Y:S05]  /*c400*/  BSYNC B1 ;  /* 0x0000000000017941 */ /* 0x000fea0003800000 */
.L_x_162:
        /* <DEDUP_REMOVED lines=10> */
.L_x_165:
[----:B------:R-:W-:Y:S05]  /*c4b0*/  BSYNC B1 ;  /* 0x0000000000017941 */ /* 0x000fea0003800000 */
.L_x_164:
        /* <DEDUP_REMOVED lines=10> */
.L_x_167:
[----:B------:R-:W-:Y:S05]  /*c560*/  BSYNC B1 ;  /* 0x0000000000017941 */ /* 0x000fea0003800000 */
.L_x_166:
        /* <DEDUP_REMOVED lines=10> */
.L_x_169:
[----:B------:R-:W-:Y:S05]  /*c610*/  BSYNC B1 ;  /* 0x0000000000017941 */ /* 0x000fea0003800000 */
.L_x_168:
        /* <DEDUP_REMOVED lines=10> */
.L_x_171:
[----:B------:R-:W-:Y:S05]  /*c6c0*/  BSYNC B1 ;  /* 0x0000000000017941 */ /* 0x000fea0003800000 */
.L_x_170:
        /* <DEDUP_REMOVED lines=10> */
.L_x_173:
[----:B------:R-:W-:Y:S05]  /*c770*/  BSYNC B1 ;  /* 0x0000000000017941 */ /* 0x000fea0003800000 */
.L_x_172:
        /* <DEDUP_REMOVED lines=10> */
.L_x_175:
[----:B------:R-:W-:Y:S05]  /*c820*/  BSYNC B1 ;  /* 0x0000000000017941 */ /* 0x000fea0003800000 */
.L_x_174:
        /* <DEDUP_REMOVED lines=10> */
.L_x_177:
[----:B------:R-:W-:Y:S05]  /*c8d0*/  BSYNC B1 ;  /* 0x0000000000017941 */ /* 0x000fea0003800000 */
.L_x_176:
        /* <DEDUP_REMOVED lines=10> */
.L_x_179:
[----:B------:R-:W-:Y:S05]  /*c980*/  BSYNC B1 ;  /* 0x0000000000017941 */ /* 0x000fea0003800000 */
.L_x_178:
        /* <DEDUP_REMOVED lines=10> */
.L_x_181:
[----:B------:R-:W-:Y:S05]  /*ca30*/  BSYNC B1 ;  /* 0x0000000000017941 */ /* 0x000fea0003800000 */
.L_x_180:
        /* <DEDUP_REMOVED lines=10> */
.L_x_183:
[----:B------:R-:W-:Y:S05]  /*cae0*/  BSYNC B1 ;  /* 0x0000000000017941 */ /* 0x000fea0003800000 */
.L_x_182:
        /* <DEDUP_REMOVED lines=10> */
.L_x_185:
[----:B------:R-:W-:Y:S05]  /*cb90*/  BSYNC B1 ;  /* 0x0000000000017941 */ /* 0x000fea0003800000 */
.L_x_184:
        /* <DEDUP_REMOVED lines=10> */
.L_x_187:
[----:B------:R-:W-:Y:S05]  /*cc40*/  BSYNC B1 ;  /* 0x0000000000017941 */ /* 0x000fea0003800000 */
.L_x_186:
        /* <DEDUP_REMOVED lines=10> */
.L_x_189:
[----:B------:R-:W-:Y:S05]  /*ccf0*/  BSYNC B1 ;  /* 0x0000000000017941 */ /* 0x000fea0003800000 */
.L_x_188:
        /* <DEDUP_REMOVED lines=10> */
.L_x_191:
[----:B------:R-:W-:Y:S05]  /*cda0*/  BSYNC B1 ;  /* 0x0000000000017941 */ /* 0x000fea0003800000 */
.L_x_190:
        /* <DEDUP_REMOVED lines=10> */
.L_x_193:
[----:B------:R-:W-:Y:S05]  /*ce50*/  BSYNC B1 ;  /* 0x0000000000017941 */ /* 0x000fea0003800000 */
.L_x_192:
        /* <DEDUP_REMOVED lines=10> */
.L_x_195:
[----:B------:R-:W-:Y:S05]  /*cf00*/  BSYNC B1 ;  /* 0x0000000000017941 */ /* 0x000fea0003800000 */
.L_x_194:
        /* <DEDUP_REMOVED lines=10> */
.L_x_197:
[----:B------:R-:W-:Y:S05]  /*cfb0*/  BSYNC B1 ;  /* 0x0000000000017941 */ /* 0x000fea0003800000 */
.L_x_196:
        /* <DEDUP_REMOVED lines=10> */
.L_x_199:
[----:B------:R-:W-:Y:S05]  /*d060*/  BSYNC B1 ;  /* 0x0000000000017941 */ /* 0x000fea0003800000 */
.L_x_198:
        /* <DEDUP_REMOVED lines=10> */
.L_x_201:
[----:B------:R-:W-:Y:S05]  /*d110*/  BSYNC B1 ;  /* 0x0000000000017941 */ /* 0x000fea0003800000 */
.L_x_200:
        /* <DEDUP_REMOVED lines=10> */
.L_x_203:
[----:B------:R-:W-:Y:S05]  /*d1c0*/  BSYNC B1 ;  /* 0x0000000000017941 */ /* 0x000fea0003800000 */
.L_x_202:
        /* <DEDUP_REMOVED lines=10> */
.L_x_205:
[----:B------:R-:W-:Y:S05]  /*d270*/  BSYNC B1 ;  /* 0x0000000000017941 */ /* 0x000fea0003800000 */
.L_x_204:
        /* <DEDUP_REMOVED lines=10> */
.L_x_207:
[----:B------:R-:W-:Y:S05]  /*d320*/  BSYNC B1 ;  /* 0x0000000000017941 */ /* 0x000fea0003800000 */
.L_x_206:
        /* <DEDUP_REMOVED lines=10> */
.L_x_209:
[----:B------:R-:W-:Y:S05]  /*d3d0*/  BSYNC B1 ;  /* 0x0000000000017941 */ /* 0x000fea0003800000 */
.L_x_208:
        /* <DEDUP_REMOVED lines=10> */
.L_x_211:
[----:B------:R-:W-:Y:S05]  /*d480*/  BSYNC B1 ;  /* 0x0000000000017941 */ /* 0x000fea0003800000 */
.L_x_210:
        /* <DEDUP_REMOVED lines=10> */
.L_x_213:
[----:B------:R-:W-:Y:S05]  /*d530*/  BSYNC B1 ;  /* 0x0000000000017941 */ /* 0x000fea0003800000 */
.L_x_212:
        /* <DEDUP_REMOVED lines=10> */
.L_x_215:
[----:B------:R-:W-:Y:S05]  /*d5e0*/  BSYNC B1 ;  /* 0x0000000000017941 */ /* 0x000fea0003800000 */
.L_x_214:
        /* <DEDUP_REMOVED lines=10> */
.L_x_217:
[----:B------:R-:W-:Y:S05]  /*d690*/  BSYNC B1 ;  /* 0x0000000000017941 */ /* 0x000fea0003800000 */
.L_x_216:
        /* <DEDUP_REMOVED lines=10> */
.L_x_219:
[----:B------:R-:W-:Y:S05]  /*d740*/  BSYNC B1 ;  /* 0x0000000000017941 */ /* 0x000fea0003800000 */
.L_x_218:
        /* <DEDUP_REMOVED lines=10> */
.L_x_221:
[----:B------:R-:W-:Y:S05]  /*d7f0*/  BSYNC B1 ;  /* 0x0000000000017941 */ /* 0x000fea0003800000 */
.L_x_220:
        /* <DEDUP_REMOVED lines=10> */
.L_x_223:
[----:B------:R-:W-:Y:S05]  /*d8a0*/  BSYNC B1 ;  /* 0x0000000000017941 */ /* 0x000fea0003800000 */
.L_x_222:
        /* <DEDUP_REMOVED lines=10> */
.L_x_225:
[----:B------:R-:W-:Y:S05]  /*d950*/  BSYNC B1 ;  /* 0x0000000000017941 */ /* 0x000fea0003800000 */
.L_x_224:
        /* <DEDUP_REMOVED lines=10> */
.L_x_227:
[----:B------:R-:W-:Y:S05]  /*da00*/  BSYNC B1 ;  /* 0x0000000000017941 */ /* 0x000fea0003800000 */
.L_x_226:
        /* <DEDUP_REMOVED lines=10> */
.L_x_229:
[----:B------:R-:W-:Y:S05]  /*dab0*/  BSYNC B1 ;  /* 0x0000000000017941 */ /* 0x000fea0003800000 */
.L_x_228:
        /* <DEDUP_REMOVED lines=10> */
.L_x_231:
[----:B------:R-:W-:Y:S05]  /*db60*/  BSYNC B1 ;  /* 0x0000000000017941 */ /* 0x000fea0003800000 */
.L_x_230:
        /* <DEDUP_REMOVED lines=10> */
.L_x_233:
[----:B------:R-:W-:Y:S05]  /*dc10*/  BSYNC B1 ;  /* 0x0000000000017941 */ /* 0x000fea0003800000 */
.L_x_232:
        /* <DEDUP_REMOVED lines=10> */
.L_x_235:
[----:B------:R-:W-:Y:S05]  /*dcc0*/  BSYNC B1 ;  /* 0x0000000000017941 */ /* 0x000fea0003800000 */
.L_x_234:
        /* <DEDUP_REMOVED lines=10> */
.L_x_237:
[----:B------:R-:W-:Y:S05]  /*dd70*/  BSYNC B1 ;  /* 0x0000000000017941 */ /* 0x000fea0003800000 */
.L_x_236:
        /* <DEDUP_REMOVED lines=10> */
.L_x_239:
[----:B------:R-:W-:Y:S05]  /*de20*/  BSYNC B1 ;  /* 0x0000000000017941 */ /* 0x000fea0003800000 */
.L_x_238:
        /* <DEDUP_REMOVED lines=10> */
.L_x_241:
[----:B------:R-:W-:Y:S05]  /*ded0*/  BSYNC B1 ;  /* 0x0000000000017941 */ /* 0x000fea0003800000 */
.L_x_240:
        /* <DEDUP_REMOVED lines=10> */
.L_x_243:
[----:B------:R-:W-:Y:S05]  /*df80*/  BSYNC B1 ;  /* 0x0000000000017941 */ /* 0x000fea0003800000 */
.L_x_242:
        /* <DEDUP_REMOVED lines=10> */
.L_x_245:
[----:B------:R-:W-:Y:S05]  /*e030*/  BSYNC B1 ;  /* 0x0000000000017941 */ /* 0x000fea0003800000 */
.L_x_244:
        /* <DEDUP_REMOVED lines=10> */
.L_x_247:
[----:B------:R-:W-:Y:S05]  /*e0e0*/  BSYNC B1 ;  /* 0x0000000000017941 */ /* 0x000fea0003800000 */
.L_x_246:
        /* <DEDUP_REMOVED lines=10> */
.L_x_249:
[----:B------:R-:W-:Y:S05]  /*e190*/  BSYNC B1 ;  /* 0x0000000000017941 */ /* 0x000fea0003800000 */
.L_x_248:
        /* <DEDUP_REMOVED lines=10> */
.L_x_251:
[----:B------:R-:W-:Y:S05]  /*e240*/  BSYNC B1 ;  /* 0x0000000000017941 */ /* 0x000fea0003800000 */
.L_x_250:
        /* <DEDUP_REMOVED lines=10> */
.L_x_253:
[----:B------:R-:W-:Y:S05]  /*e2f0*/  BSYNC B1 ;  /* 0x0000000000017941 */ /* 0x000fea0003800000 */
.L_x_252:
        /* <DEDUP_REMOVED lines=10> */
.L_x_255:
[----:B------:R-:W-:Y:S05]  /*e3a0*/  BSYNC B1 ;  /* 0x0000000000017941 */ /* 0x000fea0003800000 */
.L_x_254:
        /* <DEDUP_REMOVED lines=10> */
.L_x_257:
[----:B------:R-:W-:Y:S05]  /*e450*/  BSYNC B1 ;  /* 0x0000000000017941 */ /* 0x000fea0003800000 */
.L_x_256:
        /* <DEDUP_REMOVED lines=10> */
.L_x_259:
[----:B------:R-:W-:Y:S05]  /*e500*/  BSYNC B1 ;  /* 0x0000000000017941 */ /* 0x000fea0003800000 */
.L_x_258:
        /* <DEDUP_REMOVED lines=10> */
.L_x_261:
[----:B------:R-:W-:Y:S05]  /*e5b0*/  BSYNC B1 ;  /* 0x0000000000017941 */ /* 0x000fea0003800000 */
.L_x_260:
        /* <DEDUP_REMOVED lines=10> */
.L_x_263:
[----:B------:R-:W-:Y:S05]  /*e660*/  BSYNC B1 ;  /* 0x0000000000017941 */ /* 0x000fea0003800000 */
.L_x_262:
        /* <DEDUP_REMOVED lines=10> */
.L_x_265:
[----:B------:R-:W-:Y:S05]  /*e710*/  BSYNC B1 ;  /* 0x0000000000017941 */ /* 0x000fea0003800000 */
.L_x_264:
        /* <DEDUP_REMOVED lines=10> */
.L_x_267:
[----:B------:R-:W-:Y:S05]  /*e7c0*/  BSYNC B1 ;  /* 0x0000000000017941 */ /* 0x000fea0003800000 */
.L_x_266:
        /* <DEDUP_REMOVED lines=10> */
.L_x_269:
[----:B------:R-:W-:Y:S05]  /*e870*/  BSYNC B1 ;  /* 0x0000000000017941 */ /* 0x000fea0003800000 */
.L_x_268:
        /* <DEDUP_REMOVED lines=10> */
.L_x_271:
[----:B------:R-:W-:Y:S05]  /*e920*/  BSYNC B1 ;  /* 0x0000000000017941 */ /* 0x000fea0003800000 */
.L_x_270:
        /* <DEDUP_REMOVED lines=10> */
.L_x_273:
[----:B------:R-:W-:Y:S05]  /*e9d0*/  BSYNC B1 ;  /* 0x0000000000017941 */ /* 0x000fea0003800000 */
.L_x_272:
        /* <DEDUP_REMOVED lines=10> */
.L_x_275:
[----:B------:R-:W-:Y:S05]  /*ea80*/  BSYNC B1 ;  /* 0x0000000000017941 */ /* 0x000fea0003800000 */
.L_x_274:
        /* <DEDUP_REMOVED lines=10> */
.L_x_277:
[----:B------:R-:W-:Y:S05]  /*eb30*/  BSYNC B1 ;  /* 0x0000000000017941 */ /* 0x000fea0003800000 */
.L_x_276:
[----:B0-234-:R-:W2:Y:S01]  /*eb40*/  LDL.LU R10, [R1+0x1f4] ;  /* 0x0001f400010a7983 */ /* 0x01dea20000300800 */
[----:B-----5:R-:W-:Y:S01]  /*eb50*/  SHF.L.U32 R11, R153, 0x10, RZ ;  /* 0x00000010990b7819 */ /* 0x020fe200000006ff */
        /* <DEDUP_REMOVED lines=8> */
.L_x_279:
[----:B------:R-:W-:Y:S05]  /*ebe0*/  BSYNC B1 ;  /* 0x0000000000017941 */ /* 0x000fea0003800000 */
.L_x_278:
[----:B------:R-:W3:Y:S01]  /*ebf0*/  LDL.LU R10, [R1+0x1f8] ;  /* 0x0001f800010a7983 */ /* 0x000ee20000300800 */
[----:B0----5:R-:W-:Y:S01]  /*ec00*/  IMAD.U32 R11, R153, 0x10000, RZ ;  /* 0x00010000990b7824 */ /* 0x021fe200078e00ff */
[----:B------:R-:W-:Y:S01]  /*ec10*/  ISETP.GT.AND P1, PT, R0, 0xf9, P0 ;  /* 0x000000f90000780c */ /* 0x000fe20000724270 */
[----:B------:R-:W-:Y:S01]  /*ec20*/  BSSY B1, `(.L_x_280) ;  /* 0x0000009000017945 */ /* 0x000fe20003800000 */
[----:B------:R-:W-:Y:S01]  /*ec30*/  IADD3 R167, P0, R18, 0x80, RZ ;  /* 0x0000008012a77810 */ /* 0x000fe20007f1e0ff */
[----:B------:R-:W-:-:S04]  /*ec40*/  FMUL R11, R11, R16 ;  /* 0x000000100b0b7220 */ /* 0x000fc80000400000 */
[----:B------:R-:W-:Y:S02]  /*ec50*/  IMAD.X R19, RZ, RZ, R19, P0 ;  /* 0x000000ffff137224 */ /* 0x000fe400000e0613 */
[----:B---3--:R-:W-:-:S05]  /*ec60*/  FFMA R11, R10, R2, R11 ;  /* 0x000000020a0b7223 */ /* 0x008fca000000000b */
[----:B------:R-:W-:-:S05]  /*ec70*/  F2FP.BF16.F32.PACK_AB R11, RZ, R11 ;  /* 0x0000000bff0b723e */ /* 0x000fca00000010ff */
[----:B------:R0:W-:Y:S01]  /*ec80*/  @P2 STG.E.U16 desc[UR36][R6.64+0x1f0], R11 ;  /* 0x0001f00b06002986 */ /* 0x0001e2000c101524 */
[----:B------:R-:W-:Y:S05]  /*ec90*/  @!P1 BRA `(.L_x_281) ;  /* 0x0000000000049947 */ /* 0x000fea0003800000 */
[----:B------:R3:W5:Y:S02]  /*eca0*/  LDG.E.LTC128B.U16 R153, desc[UR36][R8.64+0x1f2] ;  /* 0x0001f22408997981 */ /* 0x000764000c1e1520 */
.L_x_281:
[----:B------:R-:W-:Y:S05]  /*ecb0*/  BSYNC B1 ;  /* 0x0000000000017941 */ /* 0x000fea0003800000 */
.L_x_280:
[----:B------:R-:W4:Y:S01]  /*ecc0*/  LDL.LU R10, [R1+0x1fc] ;  /* 0x0001fc00010a7983 */ /* 0x000f220000300800 */
[----:B--23-5:R-:W-:Y:S01]  /*ecd0*/  IMAD.U32 R9, R153, 0x10000, RZ ;  /* 0x0001000099097824 */ /* 0x02cfe200078e00ff */
[----:B------:R-:W-:Y:S01]  /*ece0*/  ISETP.GT.AND P0, PT, R3, 0x80, PT ;  /* 0x000000800300780c */ /* 0x000fe20003f04270 */
[----:B------:R-:W-:Y:S02]  /*ecf0*/  IMAD R8, R19, R14, RZ ;  /* 0x0000000e13087224 */ /* 0x000fe400078e02ff */
[----:B0-----:R-:W-:Y:S01]  /*ed00*/  FMUL R11, R9, R16 ;  /* 0x00000010090b7220 */ /* 0x001fe20000400000 */
[----:B------:R-:W-:Y:S01]  /*ed10*/  ISETP.GT.AND P3, PT, R0, RZ, P0 ;  /* 0x000000ff0000720c */ /* 0x000fe20000764270 */
[C---:B------:R-:W-:Y:S02]  /*ed20*/  IMAD R165, R167.reuse, R15, R8 ;  /* 0x0000000fa7a57224 */ /* 0x040fe400078e0208 */
[----:B------:R-:W-:-:S05]  /*ed30*/  IMAD.WIDE.U32 R8, R167, R14, R22 ;  /* 0x0000000ea7087225 */ /* 0x000fca00078e0016 */
[----:B------:R-:W-:Y:S01]  /*ed40*/  IADD3 R9, R9, R165, RZ ;  /* 0x000000a509097210 */ /* 0x000fe20007ffe0ff */
[----:B----4-:R-:W-:Y:S01]  /*ed50*/  FFMA R11, R10, R2, R11 ;  /* 0x000000020a0b7223 */ /* 0x010fe2000000000b */
[----:B------:R-:W-:-:S04]  /*ed60*/  LEA R10, P2, R8, R12, 0x1 ;  /* 0x0000000c080a7211 */ /* 0x000fc800078408ff */
[----:B------:R-:W-:Y:S02]  /*ed70*/  F2FP.BF16.F32.PACK_AB R15, RZ, R11 ;  /* 0x0000000bff0f723e */ /* 0x000fe400000010ff */
[--C-:B------:R-:W-:Y:S02]  /*ed80*/  LEA.HI.X R11, R8, R13, R9.reuse, 0x1, P2 ;  /* 0x0000000d080b7211 */ /* 0x100fe400010f0c09 */
[----:B------:R-:W-:-:S05]  /*ed90*/  PRMT R9, R15, 0x7610, R9 ;  /* 0x000076100f097816 */ /* 0x000fca0000000009 */
[----:B------:R0:W-:Y:S04]  /*eda0*/  @P1 STG.E.U16 desc[UR36][R6.64+0x1f2], R9 ;  /* 0x0001f20906001986 */ /* 0x0001e8000c101524 */
[----:B------:R2:W3:Y:S01]  /*edb0*/  @P3 LDG.E.LTC128B.U16 R153, desc[UR36][R10.64] ;  /* 0x000000240a993981 */ /* 0x0004e2000c1e1520 */
[----:B-1----:R-:W-:Y:S01]  /*edc0*/  IMAD.U32 R161, RZ, RZ, UR4 ;  /* 0x00000004ffa17e24 */ /* 0x002fe2000f8e00ff */
[----:B------:R-:W-:Y:S01]  /*edd0*/  MOV R164, UR4 ;  /* 0x0000000400a47c02 */ /* 0x000fe20008000f00 */
[----:B------:R-:W-:Y:S01]  /*ede0*/  IMAD.U32 R169, RZ, RZ, UR5 ;  /* 0x00000005ffa97e24 */ /* 0x000fe2000f8e00ff */
[----:B------:R-:W-:Y:S01]  /*edf0*/  ISETP.GT.AND P2, PT, R0, 0x1, P0 ;  /* 0x000000010000780c */ /* 0x000fe20000744270 */
[----:B------:R-:W-:Y:S01]  /*ee00*/  IMAD.SHL.U32 R161, R161, 0x100, RZ ;  /* 0x00000100a1a17824 */ /* 0x000fe200078e00ff */
[----:B------:R-:W-:Y:S01]  /*ee10*/  BSSY B1, `(.L_x_282) ;  /* 0x0000011000017945 */ /* 0x000fe20003800000 */
[----:B0-----:R-:W-:Y:S01]  /*ee20*/  IMAD.WIDE.U32 R8, R167, R14, R20 ;  /* 0x0000000ea7087225 */ /* 0x001fe200078e0014 */
[----:B--2---:R-:W-:-:S03]  /*ee30*/  SHF.L.U64.HI R11, R164, 0x8, R169 ;  /* 0x00000008a40b7819 */ /* 0x004fc600000102a9 */
[----:B------:R-:W-:Y:S02]  /*ee40*/  IMAD.IADD R9, R165, 0x1, R9 ;  /* 0x00000001a5097824 */ /* 0x000fe400078e0209 */
[----:B------:R-:W-:Y:S01]  /*ee50*/  IMAD.WIDE.U32 R18, R152, UR42, R8 ;  /* 0x0000002a98127c25 */ /* 0x000fe2000f8e0008 */
[----:B------:R-:W-:-:S03]  /*ee60*/  IADD3 R8, P1, R161, R4, RZ ;  /* 0x00000004a1087210 */ /* 0x000fc60007f3e0ff */
[----:B------:R-:W-:Y:S01]  /*ee70*/  IMAD.IADD R7, R159, 0x1, R19 ;  /* 0x000000019f077824 */ /* 0x000fe200078e0213 */
[----:B------:R-:W-:Y:S02]  /*ee80*/  IADD3.X R9, R11, R5, RZ, P1, !PT ;  /* 0x000000050b097210 */ /* 0x000fe40000ffe4ff */
[----:B------:R-:W-:-:S04]  /*ee90*/  LEA R6, P4, R18, R12, 0x1 ;  /* 0x0000000c12067211 */ /* 0x000fc800078808ff */
[----:B------:R-:W-:Y:S01]  /*eea0*/  LEA.HI.X R7, R18, R13, R7, 0x1, P4 ;  /* 0x0000000d12077211 */ /* 0x000fe200020f0c07 */
[----:B---3--:R-:W-:-:S04]  /*eeb0*/  IMAD.U32 R15, R153, 0x10000, RZ ;  /* 0x00010000990f7824 */ /* 0x008fc800078e00ff */
[----:B------:R-:W-:-:S04]  /*eec0*/  FMUL R15, R15, R16 ;  /* 0x000000100f0f7220 */ /* 0x000fc80000400000 */
[----:B------:R-:W-:-:S05]  /*eed0*/  FFMA R15, R24, R2, R15 ;  /* 0x00000002180f7223 */ /* 0x000fca000000000f */
[----:B------:R-:W-:-:S05]  /*eee0*/  F2FP.BF16.F32.PACK_AB R15, RZ, R15 ;  /* 0x0000000fff0f723e */ /* 0x000fca00000010ff */
[----:B------:R0:W-:Y:S01]  /*eef0*/  @P3 STG.E.U16 desc[UR36][R8.64], R15 ;  /* 0x0000000f08003986 */ /* 0x0001e2000c101524 */
[----:B------:R-:W-:Y:S05]  /*ef00*/  @!P2 BRA `(.L_x_283) ;  /* 0x000000000004a947 */ /* 0x000fea0003800000 */
[----:B------:R1:W5:Y:S02]  /*ef10*/  LDG.E.LTC128B.U16 R153, desc[UR36][R6.64+0x2] ;  /* 0x0000022406997981 */ /* 0x000364000c1e1520 */
.L_x_283:
[----:B------:R-:W-:Y:S05]  /*ef20*/  BSYNC B1 ;  /* 0x0000000000017941 */ /* 0x000fea0003800000 */
.L_x_282:
[----:B0----5:R-:W-:Y:S01]  /*ef30*/  IMAD.U32 R15, R153, 0x10000, RZ ;  /* 0x00010000990f7824 */ /* 0x021fe200078e00ff */
[----:B------:R-:W-:Y:S01]  /*ef40*/  ISETP.GT.AND P1, PT, R3, 0x88, PT ;  /* 0x000000880300780c */ /* 0x000fe20003f24270 */
[----:B------:R-:W-:Y:S01]  /*ef50*/  BSSY B1, `(.L_x_284) ;  /* 0x0000010000017945 */ /* 0x000fe20003800000 */
[----:B------:R-:W-:Y:S01]  /*ef60*/  PRMT R3, R153, 0x7610, R3 ;  /* 0x0000761099037816 */ /* 0x000fe20000000003 */
[----:B------:R-:W-:Y:S01]  /*ef70*/  FMUL R10, R15, R16 ;  /* 0x000000100f0a7220 */ /* 0x000fe20000400000 */
[----:B------:R-:W-:Y:S01]  /*ef80*/  IMAD.WIDE.U32 R14, R167, R14, R156 ;  /* 0x0000000ea70e7225 */ /* 0x000fe200078e009c */
[----:B------:R-:W-:-:S03]  /*ef90*/  ISETP.GT.AND P3, PT, R0, RZ, P1 ;  /* 0x000000ff0000720c */ /* 0x000fc60000f64270 */
[----:B------:R-:W-:Y:S01]  /*efa0*/  FFMA R10, R25, R2, R10 ;  /* 0x00000002190a7223 */ /* 0x000fe2000000000a */
[----:B------:R-:W-:Y:S01]  /*efb0*/  IMAD.IADD R165, R165, 0x1, R15 ;  /* 0x00000001a5a57824 */ /* 0x000fe200078e020f */
[-C--:B------:R-:W-:Y:S02]  /*efc0*/  IADD3 R154, P5, R154, R14.reuse, RZ ;  /* 0x0000000e9a9a7210 */ /* 0x080fe40007fbe0ff */
[----:B------:R-:W-:Y:S02]  /*efd0*/  IADD3 R18, P4, R20, R14, RZ ;  /* 0x0000000e14127210 */ /* 0x000fe40007f9e0ff */
[----:B------:R-:W-:Y:S01]  /*efe0*/  F2FP.BF16.F32.PACK_AB R10, RZ, R10 ;  /* 0x0000000aff0a723e */ /* 0x000fe200000010ff */
[----:B------:R-:W-:Y:S01]  /*eff0*/  IMAD.X R22, R165, 0x1, R23, P5 ;  /* 0x00000001a5167824 */ /* 0x000fe200028e0617 */
[----:B------:R-:W-:-:S03]  /*f000*/  LEA R14, P5, R154, R12, 0x1 ;  /* 0x0000000c9a0e7211 */ /* 0x000fc600078a08ff */
[----:B------:R0:W-:Y:S01]  /*f010*/  @P2 STG.E.U16 desc[UR36][R8.64+0x2], R10 ;  /* 0x0000020a08002986 */ /* 0x0001e2000c101524 */
[----:B------:R-:W-:Y:S01]  /*f020*/  LEA.HI.X R15, R154, R13, R22, 0x1, P5 ;  /* 0x0000000d9a0f7211 */ /* 0x000fe200028f0c16 */
[----:B------:R-:W-:Y:S08]  /*f030*/  @!P3 BRA `(.L_x_285) ;  /* 0x000000000004b947 */ /* 0x000ff00003800000 */
[----:B------:R2:W5:Y:S02]  /*f040*/  LDG.E.LTC128B.U16 R3, desc[UR36][R14.64] ;  /* 0x000000240e037981 */ /* 0x000564000c1e1520 */
.L_x_285:
[----:B------:R-:W-:Y:S05]  /*f050*/  BSYNC B1 ;  /* 0x0000000000017941 */ /* 0x000fea0003800000 */
.L_x_284:
[----:B--2--5:R-:W-:Y:S01]  /*f060*/  SHF.L.U32 R15, R3, 0x10, RZ ;  /* 0x00000010030f7819 */ /* 0x024fe200000006ff */
[----:B------:R-:W-:Y:S01]  /*f070*/  IMAD.X R19, R21, 0x1, R165, P4 ;  /* 0x0000000115137824 */ /* 0x000fe200020e06a5 */
[----:B------:R-:W-:Y:S01]  /*f080*/  IADD3 R14, P4, R8, R160, RZ ;  /* 0x000000a0080e7210 */ /* 0x000fe20007f9e0ff */
[----:B------:R-:W-:Y:S01]  /*f090*/  BSSY B1, `(.L_x_286) ;  /* 0x000000d000017945 */ /* 0x000fe20003800000 */
[----:B------:R-:W-:Y:S01]  /*f0a0*/  ISETP.GT.AND P2, PT, R0, 0x1, P1 ;  /* 0x000000010000780c */ /* 0x000fe20000f44270 */
[----:B------:R-:W-:Y:S01]  /*f0b0*/  FMUL R15, R15, R16 ;  /* 0x000000100f0f7220 */ /* 0x000fe20000400000 */
[----:B------:R-:W-:-:S04]  /*f0c0*/  IMAD.WIDE.U32 R152, R152, UR42, R18 ;  /* 0x0000002a98987c25 */ /* 0x000fc8000f8e0012 */
[----:B------:R-:W-:Y:S01]  /*f0d0*/  FFMA R15, R26, R2, R15 ;  /* 0x000000021a0f7223 */ /* 0x000fe2000000000f */
[----:B------:R-:W-:Y:S01]  /*f0e0*/  IMAD.IADD R159, R159, 0x1, R153 ;  /* 0x000000019f9f7824 */ /* 0x000fe200078e0299 */
[----:B------:R-:W-:-:S03]  /*f0f0*/  LEA R12, P5, R152, R12, 0x1 ;  /* 0x0000000c980c7211 */ /* 0x000fc600078a08ff */
[----:B0-----:R-:W-:Y:S01]  /*f100*/  F2FP.BF16.F32.PACK_AB R10, RZ, R15 ;  /* 0x0000000fff0a723e */ /* 0x001fe200000010ff */
[----:B------:R-:W-:Y:S01]  /*f110*/  IMAD.X R15, R9, 0x1, R158, P4 ;  /* 0x00000001090f7824 */ /* 0x000fe200020e069e */
[----:B------:R-:W-:-:S04]  /*f120*/  LEA.HI.X R13, R152, R13, R159, 0x1, P5 ;  /* 0x0000000d980d7211 */ /* 0x000fc800028f0c9f */
[----:B------:R0:W-:Y:S01]  /*f130*/  @P3 STG.E.U16 desc[UR36][R14.64], R10 ;  /* 0x0000000a0e003986 */ /* 0x0001e2000c101524 */
[----:B------:R-:W-:Y:S05]  /*f140*/  @!P2 BRA `(.L_x_287) ;  /* 0x000000000004a947 */ /* 0x000fea0003800000 */
[----:B------:R2:W5:Y:S02]  /*f150*/  LDG.E.LTC128B.U16 R3, desc[UR36][R12.64+0x2] ;  /* 0x000002240c037981 */ /* 0x000564000c1e1520 */
.L_x_287:
[----:B------:R-:W-:Y:S05]  /*f160*/  BSYNC B1 ;  /* 0x0000000000017941 */ /* 0x000fea0003800000 */
.L_x_286:
[----:B-----5:R-:W-:Y:S01]  /*f170*/  SHF.L.U32 R19, R3, 0x10, RZ ;  /* 0x0000001003137819 */ /* 0x020fe200000006ff */
[----:B------:R-:W-:Y:S01]  /*f180*/  BSSY B1, `(.L_x_288) ;  /* 0x0000008000017945 */ /* 0x000fe20003800000 */
[----:B------:R-:W-:-:S03]  /*f190*/  ISETP.GT.AND P3, PT, R0, 0x8, P0 ;  /* 0x000000080000780c */ /* 0x000fc60000764270 */
[----:B0-----:R-:W-:-:S04]  /*f1a0*/  FMUL R10, R19, R16 ;  /* 0x00000010130a7220 */ /* 0x001fc80000400000 */
[----:B------:R-:W-:-:S05]  /*f1b0*/  FFMA R10, R27, R2, R10 ;  /* 0x000000021b0a7223 */ /* 0x000fca000000000a */
[----:B------:R-:W-:-:S05]  /*f1c0*/  F2FP.BF16.F32.PACK_AB R10, RZ, R10 ;  /* 0x0000000aff0a723e */ /* 0x000fca00000010ff */
[----:B------:R0:W-:Y:S01]  /*f1d0*/  @P2 STG.E.U16 desc[UR36][R14.64+0x2], R10 ;  /* 0x0000020a0e002986 */ /* 0x0001e2000c101524 */
[----:B------:R-:W-:Y:S05]  /*f1e0*/  @!P3 BRA `(.L_x_289) ;  /* 0x000000000004b947 */ /* 0x000fea0003800000 */
[----:B------:R3:W5:Y:S02]  /*f1f0*/  LDG.E.LTC128B.U16 R3, desc[UR36][R6.64+0x10] ;  /* 0x0000102406037981 */ /* 0x000764000c1e1520 */
.L_x_289:
[----:B------:R-:W-:Y:S05]  /*f200*/  BSYNC B1 ;  /* 0x0000000000017941 */ /* 0x000fea0003800000 */
.L_x_288:
[----:B0----5:R-:W-:Y:S01]  /*f210*/  IMAD.U32 R15, R3, 0x10000, RZ ;  /* 0x00010000030f7824 */ /* 0x021fe200078e00ff */
[----:B------:R-:W-:Y:S01]  /*f220*/  ISETP.GT.AND P2, PT, R0, 0x9, P0 ;  /* 0x000000090000780c */ /* 0x000fe20000744270 */
[----:B------:R-:W-:Y:S02]  /*f230*/  BSSY B1, `(.L_x_290) ;  /* 0x0000007000017945 */ /* 0x000fe40003800000 */
[----:B------:R-:W-:-:S04]  /*f240*/  FMUL R15, R15, R16 ;  /* 0x000000100f0f7220 */ /* 0x000fc80000400000 */
[----:B------:R-:W-:-:S05]  /*f250*/  FFMA R15, R28, R2, R15 ;  /* 0x000000021c0f7223 */ /* 0x000fca000000000f */
[----:B------:R-:W-:-:S05]  /*f260*/  F2FP.BF16.F32.PACK_AB R15, RZ, R15 ;  /* 0x0000000fff0f723e */ /* 0x000fca00000010ff */
[----:B------:R0:W-:Y:S01]  /*f270*/  @P3 STG.E.U16 desc[UR36][R8.64+0x10], R15 ;  /* 0x0000100f08003986 */ /* 0x0001e2000c101524 */
[----:B------:R-:W-:Y:S05]  /*f280*/  @!P2 BRA `(.L_x_291) ;  /* 0x000000000004a947 */ /* 0x000fea0003800000 */
[----:B------:R4:W5:Y:S02]  /*f290*/  LDG.E.LTC128B.U16 R3, desc[UR36][R6.64+0x12] ;  /* 0x0000122406037981 */ /* 0x000964000c1e1520 */
.L_x_291:
[----:B------:R-:W-:Y:S05]  /*f2a0*/  BSYNC B1 ;  /* 0x0000000000017941 */ /* 0x000fea0003800000 */
.L_x_290:
        /* <DEDUP_REMOVED lines=9> */
.L_x_293:
[----:B------:R-:W-:Y:S05]  /*f340*/  BSYNC B1 ;  /* 0x0000000000017941 */ /* 0x000fea0003800000 */
.L_x_292:
[----:B-----5:R-:W-:Y:S01]  /*f350*/  IMAD.U32 R15, R3, 0x10000, RZ ;  /* 0x00010000030f7824 */ /* 0x020fe200078e00ff */
[----:B------:R-:W-:Y:S01]  /*f360*/  IADD3 R14, P3, R160, R8, RZ ;  /* 0x00000008a00e7210 */ /* 0x000fe20007f7e0ff */
[----:B------:R-:W-:Y:S01]  /*f370*/  BSSY B1, `(.L_x_294) ;  /* 0x0000009000017945 */ /* 0x000fe20003800000 */
[----:B------:R-:W-:Y:S01]  /*f380*/  ISETP.GT.AND P2, PT, R0, 0x9, P1 ;  /* 0x000000090000780c */ /* 0x000fe20000f44270 */
[----:B------:R-:W-:-:S04]  /*f390*/  FMUL R15, R15, R16 ;  /* 0x000000100f0f7220 */ /* 0x000fc80000400000 */
[----:B------:R-:W-:-:S05]  /*f3a0*/  FFMA R15, R30, R2, R15 ;  /* 0x000000021e0f7223 */ /* 0x000fca000000000f */
[----:B0-----:R-:W-:Y:S02]  /*f3b0*/  F2FP.BF16.F32.PACK_AB R10, RZ, R15 ;  /* 0x0000000fff0a723e */ /* 0x001fe400000010ff */
[----:B------:R-:W-:-:S05]  /*f3c0*/  IADD3.X R15, R158, R9, RZ, P3, !PT ;  /* 0x000000099e0f7210 */ /* 0x000fca0001ffe4ff */
[----:B------:R0:W-:Y:S01]  /*f3d0*/  @P4 STG.E.U16 desc[UR36][R14.64+0x10], R10 ;  /* 0x0000100a0e004986 */ /* 0x0001e2000c101524 */
[----:B------:R-:W-:Y:S05]  /*f3e0*/  @!P2 BRA `(.L_x_295) ;  /* 0x000000000004a947 */ /* 0x000fea0003800000 */
[----:B------:R0:W5:Y:S02]  /*f3f0*/  LDG.E.LTC128B.U16 R3, desc[UR36][R12.64+0x12] ;  /* 0x000012240c037981 */ /* 0x000164000c1e1520 */
.L_x_295:
[----:B------:R-:W-:Y:S05]  /*f400*/  BSYNC B1 ;  /* 0x0000000000017941 */ /* 0x000fea0003800000 */
.L_x_294:
[----:B0----5:R-:W-:Y:S01]  /*f410*/  IMAD.U32 R15, R3, 0x10000, RZ ;  /* 0x00010000030f7824 */ /* 0x021fe200078e00ff */
[----:B------:R-:W-:Y:S01]  /*f420*/  IADD3 R160, P4, P5, R160, R4, R161 ;  /* 0x00000004a0a07210 */ /* 0x000fe20007d9e0a1 */
[----:B------:R-:W-:Y:S01]  /*f430*/  BSSY B1, `(.L_x_296) ;  /* 0x0000009000017945 */ /* 0x000fe20003800000 */
[----:B------:R-:W-:Y:S01]  /*f440*/  ISETP.GT.AND P3, PT, R0, 0x10, P0 ;  /* 0x000000100000780c */ /* 0x000fe20000764270 */
[----:B------:R-:W-:Y:S01]  /*f450*/  FMUL R10, R15, R16 ;  /* 0x000000100f0a7220 */ /* 0x000fe20000400000 */
[----:B------:R-:W-:-:S03]  /*f460*/  IADD3.X R161, R158, R5, R11, P4, P5 ;  /* 0x000000059ea17210 */ /* 0x000fc600027ea40b */
[----:B------:R-:W-:-:S05]  /*f470*/  FFMA R10, R31, R2, R10 ;  /* 0x000000021f0a7223 */ /* 0x000fca000000000a */
[----:B------:R-:W-:-:S05]  /*f480*/  F2FP.BF16.F32.PACK_AB R10, RZ, R10 ;  /* 0x0000000aff0a723e */ /* 0x000fca00000010ff */
[----:B------:R0:W-:Y:S01]  /*f490*/  @P2 STG.E.U16 desc[UR36][R160.64+0x12], R10 ;  /* 0x0000120aa0002986 */ /* 0x0001e2000c101524 */
[----:B------:R-:W-:Y:S05]  /*f4a0*/  @!P3 BRA `(.L_x_297) ;  /* 0x000000000004b947 */ /* 0x000fea0003800000 */
[----:B------:R0:W5:Y:S02]  /*f4b0*/  LDG.E.LTC128B.U16 R3, desc[UR36][R6.64+0x20] ;  /* 0x0000202406037981 */ /* 0x000164000c1e1520 */
.L_x_297:
[----:B------:R-:W-:Y:S05]  /*f4c0*/  BSYNC B1 ;  /* 0x0000000000017941 */ /* 0x000fea0003800000 */
.L_x_296:
[----:B-----5:R-:W-:Y:S01]  /*f4d0*/  IMAD.U32 R5, R3, 0x10000, RZ ;  /* 0x0001000003057824 */ /* 0x020fe200078e00ff */
        /* <DEDUP_REMOVED lines=8> */
.L_x_299:
[----:B------:R-:W-:Y:S05]  /*f560*/  BSYNC B1 ;  /* 0x0000000000017941 */ /* 0x000fea0003800000 */
.L_x_298:
        /* <DEDUP_REMOVED lines=9> */
.L_x_301:
[----:B------:R-:W-:Y:S05]  /*f600*/  BSYNC B1 ;  /* 0x0000000000017941 */ /* 0x000fea0003800000 */
.L_x_300:
[----:B-----5:R-:W-:Y:S01]  /*f610*/  SHF.L.U32 R5, R3, 0x10, RZ ;  /* 0x0000001003057819 */ /* 0x020fe200000006ff */
[----:B0-----:R-:W-:Y:S01]  /*f620*/  @P3 IMAD.MOV.U32 R4, RZ, RZ, R160 ;  /* 0x000000ffff043224 */ /* 0x001fe200078e00a0 */
[----:B------:R-:W-:Y:S01]  /*f630*/  ISETP.GT.AND P2, PT, R0, 0x11, P1 ;  /* 0x000000110000780c */ /* 0x000fe20000f44270 */
[----:B------:R-:W-:Y:S02]  /*f640*/  BSSY B1, `(.L_x_302) ;  /* 0x0000009000017945 */ /* 0x000fe40003800000 */
[----:B------:R-:W-:-:S04]  /*f650*/  FMUL R5, R5, R16 ;  /* 0x0000001005057220 */ /* 0x000fc80000400000 */
[----:B------:R-:W-:-:S05]  /*f660*/  FFMA R5, R34, R2, R5 ;  /* 0x0000000222057223 */ /* 0x000fca0000000005 */
[----:B------:R-:W-:-:S04]  /*f670*/  F2FP.BF16.F32.PACK_AB R5, RZ, R5 ;  /* 0x00000005ff05723e */ /* 0x000fc800000010ff */
[----:B------:R-:W-:Y:S01]  /*f680*/  PRMT R10, R5, 0x7610, R10 ;  /* 0x00007610050a7816 */ /* 0x000fe2000000000a */
[----:B------:R-:W-:-:S05]  /*f690*/  @P3 IMAD.MOV.U32 R5, RZ, RZ, R161 ;  /* 0x000000ffff053224 */ /* 0x000fca00078e00a1 */
[----:B------:R0:W-:Y:S01]  /*f6a0*/  @P3 STG.E.U16 desc[UR36][R4.64+0x20], R10 ;  /* 0x0000200a04003986 */ /* 0x0001e2000c101524 */
[----:B------:R-:W-:Y:S05]  /*f6b0*/  @!P2 BRA `(.L_x_303) ;  /* 0x000000000004a947 */ /* 0x000fea0003800000 */
[----:B------:R0:W5:Y:S02]  /*f6c0*/  LDG.E.LTC128B.U16 R3, desc[UR36][R12.64+0x22] ;  /* 0x000022240c037981 */ /* 0x000164000c1e1520 */
.L_x_303:
[----:B------:R-:W-:Y:S05]  /*f6d0*/  BSYNC B1 ;  /* 0x0000000000017941 */ /* 0x000fea0003800000 */
.L_x_302:
[----:B0----5:R-:W-:Y:S01]  /*f6e0*/  IMAD.U32 R5, R3, 0x10000, RZ ;  /* 0x0001000003057824 */ /* 0x021fe200078e00ff */
[----:B------:R-:W-:Y:S01]  /*f6f0*/  ISETP.GT.AND P3, PT, R0, 0x18, P0 ;  /* 0x000000180000780c */ /* 0x000fe20000764270 */
[----:B------:R-:W-:Y:S02]  /*f700*/  BSSY B1, `(.L_x_304) ;  /* 0x000000a000017945 */ /* 0x000fe40003800000 */
[----:B------:R-:W-:Y:S01]  /*f710*/  FMUL R4, R5, R16 ;  /* 0x0000001005047220 */ /* 0x000fe20000400000 */
[----:B------:R-:W-:-:S03]  /*f720*/  @P2 IMAD.MOV.U32 R5, RZ, RZ, R161 ;  /* 0x000000ffff052224 */ /* 0x000fc600078e00a1 */
[----:B------:R-:W-:-:S05]  /*f730*/  FFMA R4, R35, R2, R4 ;  /* 0x0000000223047223 */ /* 0x000fca0000000004 */
[----:B------:R-:W-:-:S04]  /*f740*/  F2FP.BF16.F32.PACK_AB R4, RZ, R4 ;  /* 0x00000004ff04723e */ /* 0x000fc800000010ff */
[----:B------:R-:W-:Y:S02]  /*f750*/  PRMT R10, R4, 0x7610, R10 ;  /* 0x00007610040a7816 */ /* 0x000fe4000000000a */
[----:B------:R-:W-:-:S05]  /*f760*/  @P2 MOV R4, R160 ;  /* 0x000000a000042202 */ /* 0x000fca0000000f00 */
[----:B------:R0:W-:Y:S01]  /*f770*/  @P2 STG.E.U16 desc[UR36][R4.64+0x22], R10 ;  /* 0x0000220a04002986 */ /* 0x0001e2000c101524 */
[----:B------:R-:W-:Y:S05]  /*f780*/  @!P3 BRA `(.L_x_305) ;  /* 0x000000000004b947 */ /* 0x000fea0003800000 */
[----:B------:R0:W5:Y:S02]  /*f790*/  LDG.E.LTC128B.U16 R3, desc[UR36][R6.64+0x30] ;  /* 0x0000302406037981 */ /* 0x000164000c1e1520 */
.L_x_305:
[----:B------:R-:W-:Y:S05]  /*f7a0*/  BSYNC B1 ;  /* 0x0000000000017941 */ /* 0x000fea0003800000 */
.L_x_304:
        /* <DEDUP_REMOVED lines=9> */
.L_x_307:
[----:B------:R-:W-:Y:S05]  /*f840*/  BSYNC B1 ;  /* 0x0000000000017941 */ /* 0x000fea0003800000 */
.L_x_306:
        /* <DEDUP_REMOVED lines=9> */
.L_x_309:
[----:B------:R-:W-:Y:S05]  /*f8e0*/  BSYNC B1 ;  /* 0x0000000000017941 */ /* 0x000fea0003800000 */
.L_x_308:
        /* <DEDUP_REMOVED lines=12> */
.L_x_311:
[----:B------:R-:W-:Y:S05]  /*f9b0*/  BSYNC B1 ;  /* 0x0000000000017941 */ /* 0x000fea0003800000 */
.L_x_310:
        /* <DEDUP_REMOVED lines=12> */
.L_x_313:
[----:B------:R-:W-:Y:S05]  /*fa80*/  BSYNC B1 ;  /* 0x0000000000017941 */ /* 0x000fea0003800000 */
.L_x_312:
        /* <DEDUP_REMOVED lines=9> */
.L_x_315:
[----:B------:R-:W-:Y:S05]  /*fb20*/  BSYNC B1 ;  /* 0x0000000000017941 */ /* 0x000fea0003800000 */
.L_x_314:
        /* <DEDUP_REMOVED lines=9> */
.L_x_317:
[----:B------:R-:W-:Y:S05]  /*fbc0*/  BSYNC B1 ;  /* 0x0000000000017941 */ /* 0x000fea0003800000 */
.L_x_316:
        /* <DEDUP_REMOVED lines=12> */
.L_x_319:
[----:B------:R-:W-:Y:S05]  /*fc90*/  BSYNC B1 ;  /* 0x0000000000017941 */ /* 0x000fea0003800000 */
.L_x_318:
        /* <DEDUP_REMOVED lines=12> */
.L_x_321:
[----:B------:R-:W-:Y:S05]  /*fd60*/  BSYNC B1 ;  /* 0x0000000000017941 */ /* 0x000fea0003800000 */
.L_x_320:
        /* <DEDUP_REMOVED lines=9> */
.L_x_323:
[----:B------:R-:W-:Y:S05]  /*fe00*/  BSYNC B1 ;  /* 0x0000000000017941 */ /* 0x000fea0003800000 */
.L_x_322:
        /* <DEDUP_REMOVED lines=9> */
.L_x_325:
[----:B------:R-:W-:Y:S05]  /*fea0*/  BSYNC B1 ;  /* 0x0000000000017941 */ /* 0x000fea0003800000 */
.L_x_324:
        /* <DEDUP_REMOVED lines=12> */
.L_x_327:
[----:B------:R-:W-:Y:S05]  /*ff70*/  BSYNC B1 ;  /* 0x0000000000017941 */ /* 0x000fea0003800000 */
.L_x_326:
        /* <DEDUP_REMOVED lines=12> */
.L_x_329:
[----:B------:R-:W-:Y:S05]  /*10040*/  BSYNC B1 ;  /* 0x0000000000017941 */ /* 0x000fea0003800000 */
.L_x_328:
        /* <DEDUP_REMOVED lines=9> */
.L_x_331:
[----:B------:R-:W-:Y:S05]  /*100e0*/  BSYNC B1 ;  /* 0x0000000000017941 */ /* 0x000fea0003800000 */
.L_x_330:
        /* <DEDUP_REMOVED lines=9> */
.L_x_333:
[----:B------:R-:W-:Y:S05]  /*10180*/  BSYNC B1 ;  /* 0x0000000000017941 */ /* 0x000fea0003800000 */
.L_x_332:
        /* <DEDUP_REMOVED lines=12> */
.L_x_335:
[----:B------:R-:W-:Y:S05]  /*10250*/  BSYNC B1 ;  /* 0x0000000000017941 */ /* 0x000fea0003800000 */
.L_x_334:
        /* <DEDUP_REMOVED lines=12> */
.L_x_337:
[----:B------:R-:W-:Y:S05]  /*10320*/  BSYNC B1 ;  /* 0x0000000000017941 */ /* 0x000fea0003800000 */
.L_x_336:
        /* <DEDUP_REMOVED lines=9> */
.L_x_339:
[----:B------:R-:W-:Y:S05]  /*103c0*/  BSYNC B1 ;  /* 0x0000000000017941 */ /* 0x000fea0003800000 */
.L_x_338:
        /* <DEDUP_REMOVED lines=9> */
.L_x_341:
[----:B------:R-:W-:Y:S05]  /*10460*/  BSYNC B1 ;  /* 0x0000000000017941 */ /* 0x000fea0003800000 */
.L_x_340:
        /* <DEDUP_REMOVED lines=12> */
.L_x_343:
[----:B------:R-:W-:Y:S05]  /*10530*/  BSYNC B1 ;  /* 0x0000000000017941 */ /* 0x000fea0003800000 */
.L_x_342:
        /* <DEDUP_REMOVED lines=12> */
.L_x_345:
[----:B------:R-:W-:Y:S05]  /*10600*/  BSYNC B1 ;  /* 0x0000000000017941 */ /* 0x000fea0003800000 */
.L_x_344:
        /* <DEDUP_REMOVED lines=9> */
.L_x_347:
[----:B------:R-:W-:Y:S05]  /*106a0*/  BSYNC B1 ;  /* 0x0000000000017941 */ /* 0x000fea0003800000 */
.L_x_346:
        /* <DEDUP_REMOVED lines=9> */
.L_x_349:
[----:B------:R-:W-:Y:S05]  /*10740*/  BSYNC B1 ;  /* 0x0000000000017941 */ /* 0x000fea0003800000 */
.L_x_348:
        /* <DEDUP_REMOVED lines=12> */
.L_x_351:
[----:B------:R-:W-:Y:S05]  /*10810*/  BSYNC B1 ;  /* 0x0000000000017941 */ /* 0x000fea0003800000 */
.L_x_350:
        /* <DEDUP_REMOVED lines=12> */
.L_x_353:
[----:B------:R-:W-:Y:S05]  /*108e0*/  BSYNC B1 ;  /* 0x0000000000017941 */ /* 0x000fea0003800000 */
.L_x_352:
        /* <DEDUP_REMOVED lines=9> */
.L_x_355:
[----:B------:R-:W-:Y:S05]  /*10980*/  BSYNC B1 ;  /* 0x0000000000017941 */ /* 0x000fea0003800000 */
.L_x_354:
        /* <DEDUP_REMOVED lines=9> */
.L_x_357:
[----:B------:R-:W-:Y:S05]  /*10a20*/  BSYNC B1 ;  /* 0x0000000000017941 */ /* 0x000fea0003800000 */
.L_x_356:
        /* <DEDUP_REMOVED lines=12> */
.L_x_359:
[----:B------:R-:W-:Y:S05]  /*10af0*/  BSYNC B1 ;  /* 0x0000000000017941 */ /* 0x000fea0003800000 */
.L_x_358:
        /* <DEDUP_REMOVED lines=12> */
.L_x_361:
[----:B------:R-:W-:Y:S05]  /*10bc0*/  BSYNC B1 ;  /* 0x0000000000017941 */ /* 0x000fea0003800000 */
.L_x_360:
        /* <DEDUP_REMOVED lines=9> */
.L_x_363:
[----:B------:R-:W-:Y:S05]  /*10c60*/  BSYNC B1 ;  /* 0x0000000000017941 */ /* 0x000fea0003800000 */
.L_x_362:
        /* <DEDUP_REMOVED lines=9> */
.L_x_365:
[----:B------:R-:W-:Y:S05]  /*10d00*/  BSYNC B1 ;  /* 0x0000000000017941 */ /* 0x000fea0003800000 */
.L_x_364:
        /* <DEDUP_REMOVED lines=12> */
.L_x_367:
[----:B------:R-:W-:Y:S05]  /*10dd0*/  BSYNC B1 ;  /* 0x0000000000017941 */ /* 0x000fea0003800000 */
.L_x_366:
        /* <DEDUP_REMOVED lines=12> */
.L_x_369:
[----:B------:R-:W-:Y:S05]  /*10ea0*/  BSYNC B1 ;  /* 0x0000000000017941 */ /* 0x000fea0003800000 */
.L_x_368:
        /* <DEDUP_REMOVED lines=9> */
.L_x_371:
[----:B------:R-:W-:Y:S05]  /*10f40*/  BSYNC B1 ;  /* 0x0000000000017941 */ /* 0x000fea0003800000 */
.L_x_370:
        /* <DEDUP_REMOVED lines=9> */
.L_x_373:
[----:B------:R-:W-:Y:S05]  /*10fe0*/  BSYNC B1 ;  /* 0x0000000000017941 */ /* 0x000fea0003800000 */
.L_x_372:
        /* <DEDUP_REMOVED lines=12> */
.L_x_375:
[----:B------:R-:W-:Y:S05]  /*110b0*/  BSYNC B1 ;  /* 0x0000000000017941 */ /* 0x000fea0003800000 */
.L_x_374:
        /* <DEDUP_REMOVED lines=12> */
.L_x_377:
[----:B------:R-:W-:Y:S05]  /*11180*/  BSYNC B1 ;  /* 0x0000000000017941 */ /* 0x000fea0003800000 */
.L_x_376:
        /* <DEDUP_REMOVED lines=9> */
.L_x_379:
[----:B------:R-:W-:Y:S05]  /*11220*/  BSYNC B1 ;  /* 0x0000000000017941 */ /* 0x000fea0003800000 */
.L_x_378:
        /* <DEDUP_REMOVED lines=9> */
.L_x_381:
[----:B------:R-:W-:Y:S05]  /*112c0*/  BSYNC B1 ;  /* 0x0000000000017941 */ /* 0x000fea0003800000 */
.L_x_380:
        /* <DEDUP_REMOVED lines=12> */
.L_x_383:
[----:B------:R-:W-:Y:S05]  /*11390*/  BSYNC B1 ;  /* 0x0000000000017941 */ /* 0x000fea0003800000 */
.L_x_382:
        /* <DEDUP_REMOVED lines=12> */
.L_x_385:
[----:B------:R-:W-:Y:S05]  /*11460*/  BSYNC B1 ;  /* 0x0000000000017941 */ /* 0x000fea0003800000 */
.L_x_384:
        /* <DEDUP_REMOVED lines=9> */
.L_x_387:
[----:B------:R-:W-:Y:S05]  /*11500*/  BSYNC B1 ;  /* 0x0000000000017941 */ /* 0x000fea0003800000 */
.L_x_386:
        /* <DEDUP_REMOVED lines=9> */
.L_x_389:
[----:B------:R-:W-:Y:S05]  /*115a0*/  BSYNC B1 ;  /* 0x0000000000017941 */ /* 0x000fea0003800000 */
.L_x_388:
        /* <DEDUP_REMOVED lines=12> */
.L_x_391:
[----:B------:R-:W-:Y:S05]  /*11670*/  BSYNC B1 ;  /* 0x0000000000017941 */ /* 0x000fea0003800000 */
.L_x_390:
        /* <DEDUP_REMOVED lines=12> */
.L_x_393:
[----:B------:R-:W-:Y:S05]  /*11740*/  BSYNC B1 ;  /* 0x0000000000017941 */ /* 0x000fea0003800000 */
.L_x_392:
        /* <DEDUP_REMOVED lines=9> */
.L_x_395:
[----:B------:R-:W-:Y:S05]  /*117e0*/  BSYNC B1 ;  /* 0x0000000000017941 */ /* 0x000fea0003800000 */
.L_x_394:
        /* <DEDUP_REMOVED lines=9> */
.L_x_397:
[----:B------:R-:W-:Y:S05]  /*11880*/  BSYNC B1 ;  /* 0x0000000000017941 */ /* 0x000fea0003800000 */
.L_x_396:
        /* <DEDUP_REMOVED lines=12> */
.L_x_399:
[----:B------:R-:W-:Y:S05]  /*11950*/  BSYNC B1 ;  /* 0x0000000000017941 */ /* 0x000fea0003800000 */
.L_x_398:
        /* <DEDUP_REMOVED lines=12> */
.L_x_401:
[----:B------:R-:W-:Y:S05]  /*11a20*/  BSYNC B1 ;  /* 0x0000000000017941 */ /* 0x000fea0003800000 */
.L_x_400:
        /* <DEDUP_REMOVED lines=9> */
.L_x_403:
[----:B------:R-:W-:Y:S05]  /*11ac0*/  BSYNC B1 ;  /* 0x0000000000017941 */ /* 0x000fea0003800000 */
.L_x_402:
        /* <DEDUP_REMOVED lines=9> */
.L_x_405:
[----:B------:R-:W-:Y:S05]  /*11b60*/  BSYNC B1 ;  /* 0x0000000000017941 */ /* 0x000fea0003800000 */
.L_x_404:
        /* <DEDUP_REMOVED lines=12> */
.L_x_407:
[----:B------:R-:W-:Y:S05]  /*11c30*/  BSYNC B1 ;  /* 0x0000000000017941 */ /* 0x000fea0003800000 */
.L_x_406:
        /* <DEDUP_REMOVED lines=12> */
.L_x_409:
[----:B------:R-:W-:Y:S05]  /*11d00*/  BSYNC B1 ;  /* 0x0000000000017941 */ /* 0x000fea0003800000 */
.L_x_408:
        /* <DEDUP_REMOVED lines=9> */
.L_x_411:
[----:B------:R-:W-:Y:S05]  /*11da0*/  BSYNC B1 ;  /* 0x0000000000017941 */ /* 0x000fea0003800000 */
.L_x_410:
        /* <DEDUP_REMOVED lines=9> */
.L_x_413:
[----:B------:R-:W-:Y:S05]  /*11e40*/  BSYNC B1 ;  /* 0x0000000000017941 */ /* 0x000fea0003800000 */
.L_x_412:
        /* <DEDUP_REMOVED lines=12> */
.L_x_415:
[----:B------:R-:W-:Y:S05]  /*11f10*/  BSYNC B1 ;  /* 0x0000000000017941 */ /* 0x000fea0003800000 */
.L_x_414:
        /* <DEDUP_REMOVED lines=12> */
.L_x_417:
[----:B------:R-:W-:Y:S05]  /*11fe0*/  BSYNC B1 ;  /* 0x0000000000017941 */ /* 0x000fea0003800000 */
.L_x_416:
        /* <DEDUP_REMOVED lines=9> */
.L_x_419:
[----:B------:R-:W-:Y:S05]  /*12080*/  BSYNC B1 ;  /* 0x0000000000017941 */ /* 0x000fea0003800000 */
.L_x_418:
        /* <DEDUP_REMOVED lines=9> */
.L_x_421:
[----:B------:R-:W-:Y:S05]  /*12120*/  BSYNC B1 ;  /* 0x0000000000017941 */ /* 0x000fea0003800000 */
.L_x_420:
        /* <DEDUP_REMOVED lines=12> */
.L_x_423:
[----:B------:R-:W-:Y:S05]  /*121f0*/  BSYNC B1 ;  /* 0x0000000000017941 */ /* 0x000fea0003800000 */
.L_x_422:
        /* <DEDUP_REMOVED lines=12> */
.L_x_425:
[----:B------:R-:W-:Y:S05]  /*122c0*/  BSYNC B1 ;  /* 0x0000000000017941 */ /* 0x000fea0003800000 */
.L_x_424:
        /* <DEDUP_REMOVED lines=9> */
.L_x_427:
[----:B------:R-:W-:Y:S05]  /*12360*/  BSYNC B1 ;  /* 0x0000000000017941 */ /* 0x000fea0003800000 */
.L_x_426:
        /* <DEDUP_REMOVED lines=9> */
.L_x_429:
[----:B------:R-:W-:Y:S05]  /*12400*/  BSYNC B1 ;  /* 0x0000000000017941 */ /* 0x000fea0003800000 */
.L_x_428:
        /* <DEDUP_REMOVED lines=12> */
.L_x_431:
[----:B------:R-:W-:Y:S05]  /*124d0*/  BSYNC B1 ;  /* 0x0000000000017941 */ /* 0x000fea0003800000 */
.L_x_430:
        /* <DEDUP_REMOVED lines=12> */
.L_x_433:
[----:B------:R-:W-:Y:S05]  /*125a0*/  BSYNC B1 ;  /* 0x0000000000017941 */ /* 0x000fea0003800000 */
.L_x_432:
        /* <DEDUP_REMOVED lines=9> */
.L_x_435:
[----:B------:R-:W-:Y:S05]  /*12640*/  BSYNC B1 ;  /* 0x0000000000017941 */ /* 0x000fea0003800000 */
.L_x_434:
        /* <DEDUP_REMOVED lines=9> */
.L_x_437:
[----:B------:R-:W-:Y:S05]  /*126e0*/  BSYNC B1 ;  /* 0x0000000000017941 */ /* 0x000fea0003800000 */
.L_x_436:
        /* <DEDUP_REMOVED lines=12> */
.L_x_439:
[----:B------:R-:W-:Y:S05]  /*127b0*/  BSYNC B1 ;  /* 0x0000000000017941 */ /* 0x000fea0003800000 */
.L_x_438:
        /* <DEDUP_REMOVED lines=12> */
.L_x_441:
[----:B------:R-:W-:Y:S05]  /*12880*/  BSYNC B1 ;  /* 0x0000000000017941 */ /* 0x000fea0003800000 */
.L_x_440:
        /* <DEDUP_REMOVED lines=9> */
.L_x_443:
[----:B------:R-:W-:Y:S05]  /*12920*/  BSYNC B1 ;  /* 0x0000000000017941 */ /* 0x000fea0003800000 */
.L_x_442:
        /* <DEDUP_REMOVED lines=9> */
.L_x_445:
[----:B------:R-:W-:Y:S05]  /*129c0*/  BSYNC B1 ;  /* 0x0000000000017941 */ /* 0x000fea0003800000 */
.L_x_444:
        /* <DEDUP_REMOVED lines=12> */
.L_x_447:
[----:B------:R-:W-:Y:S05]  /*12a90*/  BSYNC B1 ;  /* 0x0000000000017941 */ /* 0x000fea0003800000 */
.L_x_446:
        /* <DEDUP_REMOVED lines=12> */
.L_x_449:
[----:B------:R-:W-:Y:S05]  /*12b60*/  BSYNC B1 ;  /* 0x0000000000017941 */ /* 0x000fea0003800000 */
.L_x_448:
        /* <DEDUP_REMOVED lines=9> */
.L_x_451:
[----:B------:R-:W-:Y:S05]  /*12c00*/  BSYNC B1 ;  /* 0x0000000000017941 */ /* 0x000fea0003800000 */
.L_x_450:
        /* <DEDUP_REMOVED lines=9> */
.L_x_453:
[----:B------:R-:W-:Y:S05]  /*12ca0*/  BSYNC B1 ;  /* 0x0000000000017941 */ /* 0x000fea0003800000 */
.L_x_452:
        /* <DEDUP_REMOVED lines=12> */
.L_x_455:
[----:B------:R-:W-:Y:S05]  /*12d70*/  BSYNC B1 ;  /* 0x0000000000017941 */ /* 0x000fea0003800000 */
.L_x_454:
        /* <DEDUP_REMOVED lines=12> */
.L_x_457:
[----:B------:R-:W-:Y:S05]  /*12e40*/  BSYNC B1 ;  /* 0x0000000000017941 */ /* 0x000fea0003800000 */
.L_x_456:
        /* <DEDUP_REMOVED lines=9> */
.L_x_459:
[----:B------:R-:W-:Y:S05]  /*12ee0*/  BSYNC B1 ;  /* 0x0000000000017941 */ /* 0x000fea0003800000 */
.L_x_458:
        /* <DEDUP_REMOVED lines=9> */
.L_x_461:
[----:B------:R-:W-:Y:S05]  /*12f80*/  BSYNC B1 ;  /* 0x0000000000017941 */ /* 0x000fea0003800000 */
.L_x_460:
        /* <DEDUP_REMOVED lines=12> */
.L_x_463:
[----:B------:R-:W-:Y:S05]  /*13050*/  BSYNC B1 ;  /* 0x0000000000017941 */ /* 0x000fea0003800000 */
.L_x_462:
        /* <DEDUP_REMOVED lines=12> */
.L_x_465:
[----:B------:R-:W-:Y:S05]  /*13120*/  BSYNC B1 ;  /* 0x0000000000017941 */ /* 0x000fea0003800000 */
.L_x_464:
        /* <DEDUP_REMOVED lines=9> */
.L_x_467:
[----:B------:R-:W-:Y:S05]  /*131c0*/  BSYNC B1 ;  /* 0x0000000000017941 */ /* 0x000fea0003800000 */
.L_x_466:
        /* <DEDUP_REMOVED lines=9> */
.L_x_469:
[----:B------:R-:W-:Y:S05]  /*13260*/  BSYNC B1 ;  /* 0x0000000000017941 */ /* 0x000fea0003800000 */
.L_x_468:
        /* <DEDUP_REMOVED lines=12> */
.L_x_471:
[----:B------:R-:W-:Y:S05]  /*13330*/  BSYNC B1 ;  /* 0x0000000000017941 */ /* 0x000fea0003800000 */
.L_x_470:
        /* <DEDUP_REMOVED lines=12> */
.L_x_473:
[----:B------:R-:W-:Y:S05]  /*13400*/  BSYNC B1 ;  /* 0x0000000000017941 */ /* 0x000fea0003800000 */
.L_x_472:
        /* <DEDUP_REMOVED lines=9> */
.L_x_475:
[----:B------:R-:W-:Y:S05]  /*134a0*/  BSYNC B1 ;  /* 0x0000000000017941 */ /* 0x000fea0003800000 */
.L_x_474:
        /* <DEDUP_REMOVED lines=9> */
.L_x_477:
[----:B------:R-:W-:Y:S05]  /*13540*/  BSYNC B1 ;  /* 0x0000000000017941 */ /* 0x000fea0003800000 */
.L_x_476:
        /* <DEDUP_REMOVED lines=12> */
.L_x_479:
[----:B------:R-:W-:Y:S05]  /*13610*/  BSYNC B1 ;  /* 0x0000000000017941 */ /* 0x000fea0003800000 */
.L_x_478:
        /* <DEDUP_REMOVED lines=12> */
.L_x_481:
[----:B------:R-:W-:Y:S05]  /*136e0*/  BSYNC B1 ;  /* 0x0000000000017941 */ /* 0x000fea0003800000 */
.L_x_480:
        /* <DEDUP_REMOVED lines=9> */
.L_x_483:
[----:B------:R-:W-:Y:S05]  /*13780*/  BSYNC B1 ;  /* 0x0000000000017941 */ /* 0x000fea0003800000 */
.L_x_482:
        /* <DEDUP_REMOVED lines=9> */
.L_x_485:
[----:B------:R-:W-:Y:S05]  /*13820*/  BSYNC B1 ;  /* 0x0000000000017941 */ /* 0x000fea0003800000 */
.L_x_484:
        /* <DEDUP_REMOVED lines=12> */
.L_x_487:
[----:B------:R-:W-:Y:S05]  /*138f0*/  BSYNC B1 ;  /* 0x0000000000017941 */ /* 0x000fea0003800000 */
.L_x_486:
        /* <DEDUP_REMOVED lines=12> */
.L_x_489:
[----:B------:R-:W-:Y:S05]  /*139c0*/  BSYNC B1 ;  /* 0x0000000000017941 */ /* 0x000fea0003800000 */
.L_x_488:
        /* <DEDUP_REMOVED lines=9> */
.L_x_491:
[----:B------:R-:W-:Y:S05]  /*13a60*/  BSYNC B1 ;  /* 0x0000000000017941 */ /* 0x000fea0003800000 */
.L_x_490:
        /* <DEDUP_REMOVED lines=9> */
.L_x_493:
[----:B------:R-:W-:Y:S05]  /*13b00*/  BSYNC B1 ;  /* 0x0000000000017941 */ /* 0x000fea0003800000 */
.L_x_492:
        /* <DEDUP_REMOVED lines=12> */
.L_x_495:
[----:B------:R-:W-:Y:S05]  /*13bd0*/  BSYNC B1 ;  /* 0x0000000000017941 */ /* 0x000fea0003800000 */
.L_x_494:
        /* <DEDUP_REMOVED lines=12> */
.L_x_497:
[----:B------:R-:W-:Y:S05]  /*13ca0*/  BSYNC B1 ;  /* 0x0000000000017941 */ /* 0x000fea0003800000 */
.L_x_496:
        /* <DEDUP_REMOVED lines=9> */
.L_x_499:
[----:B------:R-:W-:Y:S05]  /*13d40*/  BSYNC B1 ;  /* 0x0000000000017941 */ /* 0x000fea0003800000 */
.L_x_498:
        /* <DEDUP_REMOVED lines=9> */
.L_x_501:
[----:B------:R-:W-:Y:S05]  /*13de0*/  BSYNC B1 ;  /* 0x0000000000017941 */ /* 0x000fea0003800000 */
.L_x_500:
        /* <DEDUP_REMOVED lines=12> */
.L_x_503:
[----:B------:R-:W-:Y:S05]  /*13eb0*/  BSYNC B1 ;  /* 0x0000000000017941 */ /* 0x000fea0003800000 */
.L_x_502:
        /* <DEDUP_REMOVED lines=12> */
.L_x_505:
[----:B------:R-:W-:Y:S05]  /*13f80*/  BSYNC B1 ;  /* 0x0000000000017941 */ /* 0x000fea0003800000 */
.L_x_504:
        /* <DEDUP_REMOVED lines=9> */
.L_x_507:
[----:B------:R-:W-:Y:S05]  /*14020*/  BSYNC B1 ;  /* 0x0000000000017941 */ /* 0x000fea0003800000 */
.L_x_506:
        /* <DEDUP_REMOVED lines=9> */
.L_x_509:
[----:B------:R-:W-:Y:S05]  /*140c0*/  BSYNC B1 ;  /* 0x0000000000017941 */ /* 0x000fea0003800000 */
.L_x_508:
        /* <DEDUP_REMOVED lines=12> */
.L_x_511:
[----:B------:R-:W-:Y:S05]  /*14190*/  BSYNC B1 ;  /* 0x0000000000017941 */ /* 0x000fea0003800000 */
.L_x_510:
        /* <DEDUP_REMOVED lines=12> */
.L_x_513:
[----:B------:R-:W-:Y:S05]  /*14260*/  BSYNC B1 ;  /* 0x0000000000017941 */ /* 0x000fea0003800000 */
.L_x_512:
        /* <DEDUP_REMOVED lines=9> */
.L_x_515:
[----:B------:R-:W-:Y:S05]  /*14300*/  BSYNC B1 ;  /* 0x0000000000017941 */ /* 0x000fea0003800000 */
.L_x_514:
        /* <DEDUP_REMOVED lines=9> */
.L_x_517:
[----:B------:R-:W-:Y:S05]  /*143a0*/  BSYNC B1 ;  /* 0x0000000000017941 */ /* 0x000fea0003800000 */
.L_x_516:
        /* <DEDUP_REMOVED lines=12> */
.L_x_519:
[----:B------:R-:W-:Y:S05]  /*14470*/  BSYNC B1 ;  /* 0x0000000000017941 */ /* 0x000fea0003800000 */
.L_x_518:
        /* <DEDUP_REMOVED lines=12> */
.L_x_521:
[----:B------:R-:W-:Y:S05]  /*14540*/  BSYNC B1 ;  /* 0x0000000000017941 */ /* 0x000fea0003800000 */
.L_x_520:
        /* <DEDUP_REMOVED lines=9> */
.L_x_523:
[----:B------:R-:W-:Y:S05]  /*145e0*/  BSYNC B1 ;  /* 0x0000000000017941 */ /* 0x000fea0003800000 */
.L_x_522:
        /* <DEDUP_REMOVED lines=9> */
.L_x_525:
[----:B------:R-:W-:Y:S05]  /*14680*/  BSYNC B1 ;  /* 0x0000000000017941 */ /* 0x000fea0003800000 */
.L_x_524:
        /* <DEDUP_REMOVED lines=12> */
.L_x_527:
[----:B------:R-:W-:Y:S05]  /*14750*/  BSYNC B1 ;  /* 0x0000000000017941 */ /* 0x000fea0003800000 */
.L_x_526:
        /* <DEDUP_REMOVED lines=12> */
.L_x_529:
[----:B------:R-:W-:Y:S05]  /*14820*/  BSYNC B1 ;  /* 0x0000000000017941 */ /* 0x000fea0003800000 */
.L_x_528:
        /* <DEDUP_REMOVED lines=9> */
.L_x_531:
[----:B------:R-:W-:Y:S05]  /*148c0*/  BSYNC B1 ;  /* 0x0000000000017941 */ /* 0x000fea0003800000 */
.L_x_530:
        /* <DEDUP_REMOVED lines=9> */
.L_x_533:
[----:B------:R-:W-:Y:S05]  /*14960*/  BSYNC B1 ;  /* 0x0000000000017941 */ /* 0x000fea0003800000 */
.L_x_532:
[----:B-----5:R-:W-:Y:S01]  /*14970*/  SHF.L.U32 R5, R3, 0x10, RZ ;  /* 0x0000001003057819 */ /* 0x020fe200000006ff */
[----:B0-----:R-:W-:Y:S01]  /*14980*/  @P2 IMAD.MOV.U32 R4, RZ, RZ, R160 ;  /* 0x000000ffff042224 */ /* 0x001fe200078e00a0 */
[----:B------:R-:W-:Y:S01]  /*14990*/  ISETP.GT.AND P1, PT, R0, 0xf9, P1 ;  /* 0x000000f90000780c */ /* 0x000fe20000f24270 */
[----:B------:R-:W-:Y:S02]  /*149a0*/  BSSY B1, `(.L_x_534) ;  /* 0x0000009000017945 */ /* 0x000fe40003800000 */
[----:B------:R-:W-:-:S04]  /*149b0*/  FMUL R5, R5, R16 ;  /* 0x0000001005057220 */ /* 0x000fc80000400000 */
[----:B------:R-:W-:-:S05]  /*149c0*/  FFMA R5, R150, R2, R5 ;  /* 0x0000000296057223 */ /* 0x000fca0000000005 */
[----:B------:R-:W-:-:S04]  /*149d0*/  F2FP.BF16.F32.PACK_AB R5, RZ, R5 ;  /* 0x00000005ff05723e */ /* 0x000fc800000010ff */
[----:B-1-34-:R-:W-:Y:S01]  /*149e0*/  PRMT R6, R5, 0x7610, R6 ;  /* 0x0000761005067816 */ /* 0x01afe20000000006 */
[----:B------:R-:W-:-:S05]  /*149f0*/  @P2 IMAD.MOV.U32 R5, RZ, RZ, R161 ;  /* 0x000000ffff052224 */ /* 0x000fca00078e00a1 */
[----:B------:R0:W-:Y:S01]  /*14a00*/  @P2 STG.E.U16 desc[UR36][R4.64+0x1f0], R6 ;  /* 0x0001f00604002986 */ /* 0x0001e2000c101524 */
[----:B------:R-:W-:Y:S05]  /*14a10*/  @!P1 BRA `(.L_x_535) ;  /* 0x0000000000049947 */ /* 0x000fea0003800000 */
[----:B------:R1:W5:Y:S02]  /*14a20*/  LDG.E.LTC128B.U16 R3, desc[UR36][R12.64+0x1f2] ;  /* 0x0001f2240c037981 */ /* 0x000364000c1e1520 */
.L_x_535:
[----:B------:R-:W-:Y:S05]  /*14a30*/  BSYNC B1 ;  /* 0x0000000000017941 */ /* 0x000fea0003800000 */
.L_x_534:
[----:B------:R-:W-:Y:S05]  /*14a40*/  @!P1 BRA `(.L_x_536) ;  /* 0x0000005400b89947 */ /* 0x000fea0003800000 */
[----:B-----5:R-:W-:-:S04]  /*14a50*/  IMAD.U32 R3, R3, 0x10000, RZ ;  /* 0x0001000003037824 */ /* 0x020fc800078e00ff */
[----:B------:R-:W-:-:S04]  /*14a60*/  FMUL R0, R3, R16 ;  /* 0x0000001003007220 */ /* 0x000fc80000400000 */
[----:B------:R-:W-:-:S05]  /*14a70*/  FFMA R0, R151, R2, R0 ;  /* 0x0000000297007223 */ /* 0x000fca0000000000 */
[----:B------:R-:W-:-:S05]  /*14a80*/  F2FP.BF16.F32.PACK_AB R0, RZ, R0 ;  /* 0x00000000ff00723e */ /* 0x000fca00000010ff */
[----:B------:R3:W-:Y:S01]  /*14a90*/  STG.E.U16 desc[UR36][R160.64+0x1f2], R0 ;  /* 0x0001f200a0007986 */ /* 0x0007e2000c101524 */
[----:B------:R-:W-:Y:S05]  /*14aa0*/  BRA `(.L_x_536) ;  /* 0x0000005400a07947 */ /* 0x000fea0003800000 */
.L_x_29:
[----:B------:R-:W2:Y:S01]  /*14ab0*/  LDL.LU R8, [R1+0xc] ;  /* 0x00000c0001087983 */ /* 0x000ea20000300800 */
[----:B------:R-:W-:-:S03]  /*14ac0*/  ULDC.64 UR6, c[0x0][0x5c0] ;  /* 0x0001700000067ab9 */ /* 0x000fc60000000a00 */
[----:B------:R-:W3:Y:S04]  /*14ad0*/  LDL.LU R13, [R1+0xb8] ;  /* 0x0000b800010d7983 */ /* 0x000ee80000300800 */
[----:B------:R-:W4:Y:S04]  /*14ae0*/  LDL.LU R227, [R1+0xbc] ;  /* 0x0000bc0001e37983 */ /* 0x000f280000300800 */
[----:B------:R-:W5:Y:S04]  /*14af0*/  LDL.LU R226, [R1+0xc0] ;  /* 0x0000c00001e27983 */ /* 0x000f680000300800 */
        /* <DEDUP_REMOVED lines=70> */
[----:B------:R-:W5:Y:S01]  /*14f60*/  LDL.LU R153, [R1+0x1dc] ;  /* 0x0001dc0001997983 */ /* 0x000f620000300800 */
[----:B------:R-:W-:-:S03]  /*14f70*/  LEA R4, P0, R6, UR6, 0x1 ;  /* 0x0000000606047c11 */ /* 0x000fc6000f8008ff */
[----:B------:R-:W5:Y:S04]  /*14f80*/  LDL.LU R152, [R1+0x1e0] ;  /* 0x0001e00001987983 */ /* 0x000f680000300800 */
[----:B------:R-:W5:Y:S04]  /*14f90*/  LDL.LU R23, [R1+0x1e4] ;  /* 0x0001e40001177983 */ /* 0x000f680000300800 */
[----:B------:R-:W5:Y:S04]  /*14fa0*/  LDL.LU R22, [R1+0x1e8] ;  /* 0x0001e80001167983 */ /* 0x000f680000300800 */
[----:B------:R-:W5:Y:S01]  /*14fb0*/  LDL.LU R21, [R1+0x1ec] ;  /* 0x0001ec0001157983 */ /* 0x000f620000300800 */
[----:B------:R-:W-:-:S03]  /*14fc0*/  LEA.HI.X R5, R6, UR7, R10, 0x1, P0 ;  /* 0x0000000706057c11 */ /* 0x000fc600080f0c0a */
[----:B------:R-:W5:Y:S04]  /*14fd0*/  LDL.LU R20, [R1+0x1f0] ;  /* 0x0001f00001147983 */ /* 0x000f680000300800 */
[----:B------:R-:W5:Y:S04]  /*14fe0*/  LDL.LU R19, [R1+0x1f4] ;  /* 0x0001f40001137983 */ /* 0x000f680000300800 */
[----:B------:R-:W5:Y:S04]  /*14ff0*/  LDL.LU R18, [R1+0x1f8] ;  /* 0x0001f80001127983 */ /* 0x000f680000300800 */
[----:B------:R-:W5:Y:S04]  /*15000*/  LDL.LU R15, [R1+0x1fc] ;  /* 0x0001fc00010f7983 */ /* 0x000f680000300800 */
[----:B------:R-:W2:Y:S04]  /*15010*/  LDL.LU R6, [R1] ;  /* 0x0000000001067983 */ /* 0x000ea80000300800 */
[----:B------:R-:W3:Y:S04]  /*15020*/  LDL.LU R7, [R1+0x8] ;  /* 0x0000080001077983 */ /* 0x000ee80000300800 */
[----:B------:R-:W4:Y:S01]  /*15030*/  LDL.LU R10, [R1+0x5c] ;  /* 0x00005c00010a7983 */ /* 0x000f220000300800 */
[----:B--2---:R-:W-:-:S05]  /*15040*/  FMUL R6, R6, R2 ;  /* 0x0000000206067220 */ /* 0x004fca0000400000 */
[----:B------:R-:W-:-:S05]  /*15050*/  F2FP.BF16.F32.PACK_AB R6, RZ, R6 ;  /* 0x00000006ff06723e */ /* 0x000fca00000010ff */
[----:B------:R0:W-:Y:S04]  /*15060*/  @P1 STG.E.U16 desc[UR36][R4.64], R6 ;  /* 0x0000000604001986 */ /* 0x0001e8000c101524 */
[----:B0-----:R-:W2:Y:S01]  /*15070*/  LDL.LU R6, [R1+0x4] ;  /* 0x0000040001067983 */ /* 0x001ea20000300800 */
[----:B------:R-:W-:Y:S01]  /*15080*/  ISETP.GT.AND P0, PT, R0, 0x1, P3 ;  /* 0x000000010000780c */ /* 0x000fe20001f04270 */
[-C--:B---3--:R-:W-:Y:S01]  /*15090*/  FMUL R7, R7, R2.reuse ;  /* 0x0000000207077220 */ /* 0x088fe20000400000 */
[----:B------:R-:W-:Y:S01]  /*150a0*/  ISETP.GT.AND P2, PT, R3, 0x8, PT ;  /* 0x000000080300780c */ /* 0x000fe20003f44270 */
[----:B------:R-:W-:Y:S01]  /*150b0*/  USHF.L.U32 UR7, UR4, 0x4, URZ ;  /* 0x0000000404077899 */ /* 0x000fe2000800063f */
[----:B------:R-:W-:Y:S01]  /*150c0*/  FMUL R8, R8, R2 ;  /* 0x0000000208087220 */ /* 0x000fe20000400000 */
[----:B------:R-:W-:Y:S01]  /*150d0*/  USHF.L.U64.HI UR6, UR4, 0x4, UR5 ;  /* 0x0000000404067899 */ /* 0x000fe20008010205 */
[----:B------:R-:W-:-:S03]  /*150e0*/  F2FP.BF16.F32.PACK_AB R7, RZ, R7 ;  /* 0x00000007ff07723e */ /* 0x000fc600000010ff */
[----:B------:R-:W-:Y:S02]  /*150f0*/  F2FP.BF16.F32.PACK_AB R8, RZ, R8 ;  /* 0x00000008ff08723e */ /* 0x000fe400000010ff */
[----:B------:R-:W-:Y:S01]  /*15100*/  PRMT R9, R7, 0x7610, R9 ;  /* 0x0000761007097816 */ /* 0x000fe20000000009 */
[----:B--2---:R-:W-:-:S05]  /*15110*/  FMUL R6, R6, R2 ;  /* 0x0000000206067220 */ /* 0x004fca0000400000 */
[----:B------:R-:W-:-:S05]  /*15120*/  F2FP.BF16.F32.PACK_AB R6, RZ, R6 ;  /* 0x00000006ff06723e */ /* 0x000fca00000010ff */
[----:B------:R0:W-:Y:S01]  /*15130*/  @P0 STG.E.U16 desc[UR36][R4.64+0x2], R6 ;  /* 0x0000020604000986 */ /* 0x0001e2000c101524 */
[----:B------:R-:W-:Y:S02]  /*15140*/  ISETP.GT.AND P0, PT, R0, RZ, P2 ;  /* 0x000000ff0000720c */ /* 0x000fe40001704270 */
[----:B0-----:R-:W-:-:S04]  /*15150*/  IADD3 R6, P1, R4, UR7, RZ ;  /* 0x0000000704067c10 */ /* 0x001fc8000ff3e0ff */
[----:B------:R-:W-:-:S07]  /*15160*/  IADD3.X R7, R5, UR6, RZ, P1, !PT ;  /* 0x0000000605077c10 */ /* 0x000fce0008ffe4ff */
[----:B------:R0:W-:Y:S01]  /*15170*/  @P0 STG.E.U16 desc[UR36][R6.64], R9 ;  /* 0x0000000906000986 */ /* 0x0001e2000c101524 */
[----:B------:R-:W-:-:S03]  /*15180*/  ISETP.GT.AND P0, PT, R0, 0x1, P2 ;  /* 0x000000010000780c */ /* 0x000fc60001704270 */
[----:B0-----:R-:W2:Y:S10]  /*15190*/  LDL.LU R9, [R1+0x54] ;  /* 0x0000540001097983 */ /* 0x001eb40000300800 */
[----:B------:R0:W-:Y:S04]  /*151a0*/  @P0 STG.E.U16 desc[UR36][R6.64+0x2], R8 ;  /* 0x0000020806000986 */ /* 0x0001e8000c101524 */
[----:B0-----:R-:W3:Y:S01]  /*151b0*/  LDL.LU R8, [R1+0x10] ;  /* 0x0000100001087983 */ /* 0x001ee20000300800 */
[----:B------:R-:W-:Y:S01]  /*151c0*/  ISETP.GT.AND P0, PT, R0, 0x8, P3 ;  /* 0x000000080000780c */ /* 0x000fe20001f04270 */
[----:B---3--:R-:W-:-:S05]  /*151d0*/  FMUL R8, R8, R2 ;  /* 0x0000000208087220 */ /* 0x008fca0000400000 */
[----:B------:R-:W-:-:S07]  /*151e0*/  F2FP.BF16.F32.PACK_AB R8, RZ, R8 ;  /* 0x00000008ff08723e */ /* 0x000fce00000010ff */
        /* <DEDUP_REMOVED lines=78> */
[----:B--2---:R-:W-:-:S05]  /*156d0*/  FMUL R9, R9, R2 ;  /* 0x0000000209097220 */ /* 0x004fca0000400000 */
[----:B------:R-:W-:-:S04]  /*156e0*/  F2FP.BF16.F32.PACK_AB R9, RZ, R9 ;  /* 0x00000009ff09723e */ /* 0x000fc800000010ff */
[----:B------:R-:W-:Y:S01]  /*156f0*/  PRMT R11, R9, 0x7610, R11 ;  /* 0x00007610090b7816 */ /* 0x000fe2000000000b */
[----:B---3--:R-:W-:-:S05]  /*15700*/  FMUL R8, R8, R2 ;  /* 0x0000000208087220 */ /* 0x008fca0000400000 */
[----:B------:R-:W-:-:S05]  /*15710*/  F2FP.BF16.F32.PACK_AB R8, RZ, R8 ;  /* 0x00000008ff08723e */ /* 0x000fca00000010ff */
[----:B------:R0:W-:Y:S04]  /*15720*/  @P0 STG.E.U16 desc[UR36][R4.64+0x50], R8 ;  /* 0x0000500804000986 */ /* 0x0001e8000c101524 */
[----:B0-----:R-:W2:Y:S01]  /*15730*/  LDL.LU R8, [R1+0x58] ;  /* 0x0000580001087983 */ /* 0x001ea20000300800 */
[----:B------:R-:W-:Y:S01]  /*15740*/  ISETP.GT.AND P5, PT, R0, 0x29, P3 ;  /* 0x000000290000780c */ /* 0x000fe20001fa4270 */
[----:B----4-:R-:W-:Y:S01]  /*15750*/  FMUL R10, R10, R2 ;  /* 0x000000020a0a7220 */ /* 0x010fe20000400000 */
[C---:B------:R-:W-:Y:S01]  /*15760*/  ISETP.GT.AND P0, PT, R0.reuse, 0x28, P2 ;  /* 0x000000280000780c */ /* 0x040fe20001704270 */
[----:B------:R-:W3:Y:S01]  /*15770*/  LDL.LU R9, [R1+0x60] ;  /* 0x0000600001097983 */ /* 0x000ee20000300800 */
[C---:B------:R-:W-:Y:S02]  /*15780*/  ISETP.GT.AND P4, PT, R0.reuse, 0x29, P2 ;  /* 0x000000290000780c */ /* 0x040fe40001784270 */
[----:B------:R-:W-:-:S02]  /*15790*/  ISETP.GT.AND P1, PT, R0, 0x30, P3 ;  /* 0x000000300000780c */ /* 0x000fc40001f24270 */
[----:B------:R-:W-:Y:S01]  /*157a0*/  F2FP.BF16.F32.PACK_AB R10, RZ, R10 ;  /* 0x0000000aff0a723e */ /* 0x000fe200000010ff */
[-C--:B--2---:R-:W-:Y:S01]  /*157b0*/  FMUL R8, R8, R2.reuse ;  /* 0x0000000208087220 */ /* 0x084fe20000400000 */
[----:B---3--:R-:W-:-:S04]  /*157c0*/  FMUL R9, R9, R2 ;  /* 0x0000000209097220 */ /* 0x008fc80000400000 */
[----:B------:R-:W-:-:S04]  /*157d0*/  F2FP.BF16.F32.PACK_AB R8, RZ, R8 ;  /* 0x00000008ff08723e */ /* 0x000fc800000010ff */
[----:B------:R-:W-:Y:S02]  /*157e0*/  PRMT R12, R8, 0x7610, R12 ;  /* 0x00007610080c7816 */ /* 0x000fe4000000000c */
[----:B------:R-:W-:Y:S02]  /*157f0*/  F2FP.BF16.F32.PACK_AB R8, RZ, R9 ;  /* 0x00000009ff08723e */ /* 0x000fe400000010ff */
[----:B------:R-:W2:Y:S04]  /*15800*/  LDL.LU R9, [R1+0x64] ;  /* 0x0000640001097983 */ /* 0x000ea80000300800 */
[----:B------:R0:W-:Y:S04]  /*15810*/  @P5 STG.E.U16 desc[UR36][R4.64+0x52], R11 ;  /* 0x0000520b04005986 */ /* 0x0001e8000c101524 */
[----:B------:R-:W-:Y:S04]  /*15820*/  @P0 STG.E.U16 desc[UR36][R6.64+0x50], R12 ;  /* 0x0000500c06000986 */ /* 0x000fe8000c101524 */
[----:B------:R1:W-:Y:S01]  /*15830*/  @P4 STG.E.U16 desc[UR36][R6.64+0x52], R10 ;  /* 0x0000520a06004986 */ /* 0x0003e2000c101524 */
[----:B0-----:R-:W-:-:S03]  /*15840*/  PRMT R11, R8, 0x7610, R11 ;  /* 0x00007610080b7816 */ /* 0x001fc6000000000b */
[----:B------:R-:W3:Y:S04]  /*15850*/  LDL.LU R8, [R1+0x68] ;  /* 0x0000680001087983 */ /* 0x000ee80000300800 */
[----:B------:R0:W-:Y:S04]  /*15860*/  @P1 STG.E.U16 desc[UR36][R4.64+0x60], R11 ;  /* 0x0000600b04001986 */ /* 0x0001e8000c101524 */
[----:B-1----:R-:W4:Y:S01]  /*15870*/  LDL.LU R10, [R1+0x6c] ;  /* 0x00006c00010a7983 */ /* 0x002f220000300800 */
[----:B--2---:R-:W-:-:S05]  /*15880*/  FMUL R9, R9, R2 ;  /* 0x0000000209097220 */ /* 0x004fca0000400000 */
[----:B------:R-:W-:-:S04]  /*15890*/  F2FP.BF16.F32.PACK_AB R9, RZ, R9 ;  /* 0x00000009ff09723e */ /* 0x000fc800000010ff */
[----:B0-----:R-:W-:Y:S02]  /*158a0*/  PRMT R11, R9, 0x7610, R11 ;  /* 0x00007610090b7816 */ /* 0x001fe4000000000b */
[----:B------:R-:W2:Y:S01]  /*158b0*/  LDL.LU R9, [R1+0x70] ;  /* 0x0000700001097983 */ /* 0x000ea20000300800 */
[----:B---3--:R-:W-:-:S05]  /*158c0*/  FMUL R8, R8, R2 ;  /* 0x0000000208087220 */ /* 0x008fca0000400000 */
[----:B------:R-:W-:-:S04]  /*158d0*/  F2FP.BF16.F32.PACK_AB R8, RZ, R8 ;  /* 0x00000008ff08723e */ /* 0x000fc800000010ff */
[----:B------:R-:W-:Y:S01]  /*158e0*/  PRMT R12, R8, 0x7610, R12 ;  /* 0x00007610080c7816 */ /* 0x000fe2000000000c */
[----:B--2---:R-:W-:-:S05]  /*158f0*/  FMUL R9, R9, R2 ;  /* 0x0000000209097220 */ /* 0x004fca0000400000 */
[----:B------:R-:W-:Y:S02]  /*15900*/  F2FP.BF16.F32.PACK_AB R8, RZ, R9 ;  /* 0x00000009ff08723e */ /* 0x000fe400000010ff */
[----:B------:R-:W2:Y:S01]  /*15910*/  LDL.LU R9, [R1+0x74] ;  /* 0x0000740001097983 */ /* 0x000ea20000300800 */
[C---:B------:R-:W-:Y:S02]  /*15920*/  ISETP.GT.AND P0, PT, R0.reuse, 0x31, P3 ;  /* 0x000000310000780c */ /* 0x040fe40001f04270 */
[C---:B------:R-:W-:Y:S02]  /*15930*/  ISETP.GT.AND P4, PT, R0.reuse, 0x30, P2 ;  /* 0x000000300000780c */ /* 0x040fe40001784270 */
[C---:B------:R-:W-:Y:S02]  /*15940*/  ISETP.GT.AND P5, PT, R0.reuse, 0x31, P2 ;  /* 0x000000310000780c */ /* 0x040fe400017a4270 */
[----:B------:R-:W-:Y:S01]  /*15950*/  ISETP.GT.AND P1, PT, R0, 0x38, P3 ;  /* 0x000000380000780c */ /* 0x000fe20001f24270 */
[----:B----4-:R-:W-:-:S05]  /*15960*/  FMUL R10, R10, R2 ;  /* 0x000000020a0a7220 */ /* 0x010fca0000400000 */
[----:B------:R-:W-:Y:S01]  /*15970*/  F2FP.BF16.F32.PACK_AB R10, RZ, R10 ;  /* 0x0000000aff0a723e */ /* 0x000fe200000010ff */
        /* <DEDUP_REMOVED lines=42> */
[----:B------:R-:W-:Y:S01]  /*15c20*/  ISETP.GT.AND P5, PT, R0, 0x41, P2 ;  /* 0x000000410000780c */ /* 0x000fe200017a4270 */
[----:B----4-:R-:W-:Y:S01]  /*15c30*/  FMUL R10, R10, R2 ;  /* 0x000000020a0a7220 */ /* 0x010fe20000400000 */
[----:B------:R-:W-:-:S04]  /*15c40*/  ISETP.GT.AND P1, PT, R0, 0x48, P3 ;  /* 0x000000480000780c */ /* 0x000fc80001f24270 */
[----:B------:R-:W-:-:S03]  /*15c50*/  F2FP.BF16.F32.PACK_AB R10, RZ, R10 ;  /* 0x0000000aff0a723e */ /* 0x000fc600000010ff */
[----:B------:R-:W-:Y:S04]  /*15c60*/  @P0 STG.E.U16 desc[UR36][R4.64+0x82], R11 ;  /* 0x0000820b04000986 */ /* 0x000fe8000c101524 */
[----:B------:R-:W-:Y:S04]  /*15c70*/  @P4 STG.E.U16 desc[UR36][R6.64+0x80], R12 ;  /* 0x0000800c06004986 */ /* 0x000fe8000c101524 */
[----:B------:R0:W-:Y:S04]  /*15c80*/  @P5 STG.E.U16 desc[UR36][R6.64+0x82], R10 ;  /* 0x0000820a06005986 */ /* 0x0001e8000c101524 */
[----:B------:R1:W-:Y:S04]  /*15c90*/  @P1 STG.E.U16 desc[UR36][R4.64+0x90], R8 ;  /* 0x0000900804001986 */ /* 0x0003e8000c101524 */
[----:B0-----:R-:W3:Y:S04]  /*15ca0*/  LDL.LU R10, [R1+0x98] ;  /* 0x00009800010a7983 */ /* 0x001ee80000300800 */
[----:B-1----:R-:W4:Y:S01]  /*15cb0*/  LDL.LU R8, [R1+0x9c] ;  /* 0x00009c0001087983 */ /* 0x002f220000300800 */
[----:B--2---:R-:W-:-:S05]  /*15cc0*/  FMUL R9, R9, R2 ;  /* 0x0000000209097220 */ /* 0x004fca0000400000 */
[----:B------:R-:W-:-:S04]  /*15cd0*/  F2FP.BF16.F32.PACK_AB R9, RZ, R9 ;  /* 0x00000009ff09723e */ /* 0x000fc800000010ff */
[----:B------:R-:W-:Y:S02]  /*15ce0*/  PRMT R11, R9, 0x7610, R11 ;  /* 0x00007610090b7816 */ /* 0x000fe4000000000b */
[----:B------:R-:W2:Y:S01]  /*15cf0*/  LDL.LU R9, [R1+0xa0] ;  /* 0x0000a00001097983 */ /* 0x000ea20000300800 */
[C---:B------:R-:W-:Y:S02]  /*15d00*/  ISETP.GT.AND P0, PT, R0.reuse, 0x49, P3 ;  /* 0x000000490000780c */ /* 0x040fe40001f04270 */
[C---:B------:R-:W-:Y:S02]  /*15d10*/  ISETP.GT.AND P4, PT, R0.reuse, 0x48, P2 ;  /* 0x000000480000780c */ /* 0x040fe40001784270 */
[----:B------:R-:W-:Y:S01]  /*15d20*/  ISETP.GT.AND P5, PT, R0, 0x49, P2 ;  /* 0x000000490000780c */ /* 0x000fe200017a4270 */
[-C--:B---3--:R-:W-:Y:S01]  /*15d30*/  FMUL R10, R10, R2.reuse ;  /* 0x000000020a0a7220 */ /* 0x088fe20000400000 */
[----:B----4-:R-:W-:-:S04]  /*15d40*/  FMUL R8, R8, R2 ;  /* 0x0000000208087220 */ /* 0x010fc80000400000 */
[----:B------:R-:W-:Y:S02]  /*15d50*/  F2FP.BF16.F32.PACK_AB R10, RZ, R10 ;  /* 0x0000000aff0a723e */ /* 0x000fe400000010ff */
[----:B------:R-:W-:Y:S02]  /*15d60*/  F2FP.BF16.F32.PACK_AB R8, RZ, R8 ;  /* 0x00000008ff08723e */ /* 0x000fe400000010ff */
[----:B------:R-:W-:Y:S02]  /*15d70*/  PRMT R12, R10, 0x7610, R12 ;  /* 0x000076100a0c7816 */ /* 0x000fe4000000000c */
[----:B------:R-:W-:Y:S01]  /*15d80*/  PRMT R10, R8, 0x7610, R10 ;  /* 0x00007610080a7816 */ /* 0x000fe2000000000a */
[----:B------:R0:W-:Y:S04]  /*15d90*/  @P0 STG.E.U16 desc[UR36][R4.64+0x92], R11 ;  /* 0x0000920b04000986 */ /* 0x0001e8000c101524 */
[----:B------:R1:W-:Y:S04]  /*15da0*/  @P4 STG.E.U16 desc[UR36][R6.64+0x90], R12 ;  /* 0x0000900c06004986 */ /* 0x0003e8000c101524 */
[----:B------:R3:W-:Y:S04]  /*15db0*/  @P5 STG.E.U16 desc[UR36][R6.64+0x92], R10 ;  /* 0x0000920a06005986 */ /* 0x0007e8000c101524 */
[----:B0-----:R-:W4:Y:S04]  /*15dc0*/  LDL.LU R11, [R1+0xac] ;  /* 0x0000ac00010b7983 */ /* 0x001f280000300800 */
[----:B-1----:R-:W5:Y:S01]  /*15dd0*/  LDL.LU R12, [R1+0xb4] ;  /* 0x0000b400010c7983 */ /* 0x002f620000300800 */
[----:B--2---:R-:W-:-:S05]  /*15de0*/  FMUL R9, R9, R2 ;  /* 0x0000000209097220 */ /* 0x004fca0000400000 */
[----:B------:R-:W-:-:S04]  /*15df0*/  F2FP.BF16.F32.PACK_AB R9, RZ, R9 ;  /* 0x00000009ff09723e */ /* 0x000fc800000010ff */
[----:B------:R-:W-:Y:S02]  /*15e00*/  PRMT R8, R9, 0x7610, R8 ;  /* 0x0000761009087816 */ /* 0x000fe40000000008 */
[----:B------:R-:W2:Y:S04]  /*15e10*/  LDL.LU R9, [R1+0xa4] ;  /* 0x0000a40001097983 */ /* 0x000ea80000300800 */
[----:B---3--:R-:W3:Y:S01]  /*15e20*/  LDL.LU R10, [R1+0xa8] ;  /* 0x0000a800010a7983 */ /* 0x008ee20000300800 */
[----:B------:R-:W-:-:S13]  /*15e30*/  ISETP.GT.AND P1, PT, R0, 0x50, P3 ;  /* 0x000000500000780c */ /* 0x000fda0001f24270 */
[----:B------:R0:W-:Y:S01]  /*15e40*/  @P1 STG.E.U16 desc[UR36][R4.64+0xa0], R8 ;  /* 0x0000a00804001986 */ /* 0x0001e2000c101524 */
[-C--:B----4-:R-:W-:Y:S01]  /*15e50*/  FMUL R11, R11, R2.reuse ;  /* 0x000000020b0b7220 */ /* 0x090fe20000400000 */
[----:B---3--:R-:W-:-:S05]  /*15e60*/  FMUL R10, R10, R2 ;  /* 0x000000020a0a7220 */ /* 0x008fca0000400000 */
[----:B0-----:R-:W-:Y:S02]  /*15e70*/  F2FP.BF16.F32.PACK_AB R8, RZ, R10 ;  /* 0x0000000aff08723e */ /* 0x001fe400000010ff */
[----:B------:R-:W-:Y:S02]  /*15e80*/  F2FP.BF16.F32.PACK_AB R10, RZ, R11 ;  /* 0x0000000bff0a723e */ /* 0x000fe400000010ff */
[----:B------:R-:W3:Y:S01]  /*15e90*/  LDL.LU R11, [R1+0xb0] ;  /* 0x0000b000010b7983 */ /* 0x000ee20000300800 */
[C---:B------:R-:W-:Y:S01]  /*15ea0*/  ISETP.GT.AND P0, PT, R0.reuse, 0x51, P3 ;  /* 0x000000510000780c */ /* 0x040fe20001f04270 */
[----:B--2---:R-:W-:Y:S01]  /*15eb0*/  FMUL R9, R9, R2 ;  /* 0x0000000209097220 */ /* 0x004fe20000400000 */
[----:B------:R-:W-:-:S04]  /*15ec0*/  ISETP.GT.AND P4, PT, R0, 0x50, P2 ;  /* 0x000000500000780c */ /* 0x000fc80001784270 */
[----:B------:R-:W-:Y:S02]  /*15ed0*/  F2FP.BF16.F32.PACK_AB R9, RZ, R9 ;  /* 0x00000009ff09723e */ /* 0x000fe400000010ff */
[C---:B------:R-:W-:Y:S01]  /*15ee0*/  ISETP.GT.AND P5, PT, R0.reuse, 0x51, P2 ;  /* 0x000000510000780c */ /* 0x040fe200017a4270 */
[----:B------:R-:W-:Y:S01]  /*15ef0*/  FMUL R13, R13, R2 ;  /* 0x000000020d0d7220 */ /* 0x000fe20000400000 */
[----:B------:R-:W-:-:S03]  /*15f00*/  ISETP.GT.AND P1, PT, R0, 0x58, P3 ;  /* 0x000000580000780c */ /* 0x000fc60001f24270 */
[----:B------:R0:W-:Y:S01]  /*15f10*/  @P0 STG.E.U16 desc[UR36][R4.64+0xa2], R9 ;  /* 0x0000a20904000986 */ /* 0x0001e2000c101524 */
[----:B------:R-:W-:Y:S02]  /*15f20*/  F2FP.BF16.F32.PACK_AB R13, RZ, R13 ;  /* 0x0000000dff0d723e */ /* 0x000fe400000010ff */
[----:B------:R-:W-:Y:S01]  /*15f30*/  ISETP.GT.AND P0, PT, R0, 0x59, P3 ;  /* 0x000000590000780c */ /* 0x000fe20001f04270 */
[----:B------:R1:W-:Y:S01]  /*15f40*/  @P4 STG.E.U16 desc[UR36][R6.64+0xa0], R8 ;  /* 0x0000a00806004986 */ /* 0x0003e2000c101524 */
[-C--:B0-----:R-:W-:Y:S01]  /*15f50*/  FMUL R9, R227, R2.reuse ;  /* 0x00000002e3097220 */ /* 0x081fe20000400000 */
[----:B-----5:R-:W-:-:S04]  /*15f60*/  FMUL R12, R12, R2 ;  /* 0x000000020c0c7220 */ /* 0x020fc80000400000 */
[----:B-1----:R-:W-:Y:S02]  /*15f70*/  F2FP.BF16.F32.PACK_AB R8, RZ, R9 ;  /* 0x00000009ff08723e */ /* 0x002fe400000010ff */
[----:B------:R-:W-:Y:S01]  /*15f80*/  PRMT R9, R13, 0x7610, R9 ;  /* 0x000076100d097816 */ /* 0x000fe20000000009 */
[----:B------:R0:W-:Y:S01]  /*15f90*/  @P5 STG.E.U16 desc[UR36][R6.64+0xa2], R10 ;  /* 0x0000a20a06005986 */ /* 0x0001e2000c101524 */
[----:B------:R-:W-:Y:S01]  /*15fa0*/  PRMT R13, R8, 0x7610, R13 ;  /* 0x00007610080d7816 */ /* 0x000fe2000000000d */
[----:B------:R-:W-:Y:S01]  /*15fb0*/  FMUL R8, R225, R2 ;  /* 0x00000002e1087220 */ /* 0x000fe20000400000 */
[C---:B------:R-:W-:Y:S02]  /*15fc0*/  ISETP.GT.AND P4, PT, R0.reuse, 0x58, P2 ;  /* 0x000000580000780c */ /* 0x040fe40001784270 */
[----:B------:R-:W-:Y:S02]  /*15fd0*/  ISETP.GT.AND P5, PT, R0, 0x59, P2 ;  /* 0x000000590000780c */ /* 0x000fe400017a4270 */
[----:B------:R-:W-:-:S02]  /*15fe0*/  F2FP.BF16.F32.PACK_AB R12, RZ, R12 ;  /* 0x0000000cff0c723e */ /* 0x000fc400000010ff */
[----:B------:R-:W-:Y:S01]  /*15ff0*/  F2FP.BF16.F32.PACK_AB R8, RZ, R8 ;  /* 0x00000008ff08723e */ /* 0x000fe200000010ff */
[----:B0-----:R-:W-:-:S05]  /*16000*/  FMUL R10, R226, R2 ;  /* 0x00000002e20a7220 */ /* 0x001fca0000400000 */
[----:B------:R-:W-:-:S04]  /*16010*/  F2FP.BF16.F32.PACK_AB R10, RZ, R10 ;  /* 0x0000000aff0a723e */ /* 0x000fc800000010ff */
[----:B------:R-:W-:Y:S01]  /*16020*/  PRMT R14, R10, 0x7610, R14 ;  /* 0x000076100a0e7816 */ /* 0x000fe2000000000e */
[----:B------:R-:W-:-:S05]  /*16030*/  FMUL R10, R224, R2 ;  /* 0x00000002e00a7220 */ /* 0x000fca0000400000 */
[----:B------:R-:W-:Y:S01]  /*16040*/  F2FP.BF16.F32.PACK_AB R10, RZ, R10 ;  /* 0x0000000aff0a723e */ /* 0x000fe200000010ff */
[----:B---3--:R-:W-:-:S05]  /*16050*/  FMUL R11, R11, R2 ;  /* 0x000000020b0b7220 */ /* 0x008fca0000400000 */
[----:B------:R-:W-:-:S05]  /*16060*/  F2FP.BF16.F32.PACK_AB R11, RZ, R11 ;  /* 0x0000000bff0b723e */ /* 0x000fca00000010ff */
[----:B------:R-:W-:Y:S01]  /*16070*/  @P1 STG.E.U16 desc[UR36][R4.64+0xb0], R11 ;  /* 0x0000b00b04001986 */ /* 0x000fe2000c101524 */
[----:B------:R-:W-:-:S03]  /*16080*/  ISETP.GT.AND P1, PT, R0, 0x60, P3 ;  /* 0x000000600000780c */ /* 0x000fc60001f24270 */
[----:B------:R0:W-:Y:S01]  /*16090*/  @P0 STG.E.U16 desc[UR36][R4.64+0xb2], R12 ;  /* 0x0000b20c04000986 */ /* 0x0001e2000c101524 */
[----:B------:R-:W-:-:S03]  /*160a0*/  ISETP.GT.AND P0, PT, R0, 0x61, P3 ;  /* 0x000000610000780c */ /* 0x000fc60001f04270 */
[----:B------:R-:W-:Y:S01]  /*160b0*/  @P4 STG.E.U16 desc[UR36][R6.64+0xb0], R9 ;  /* 0x0000b00906004986 */ /* 0x000fe2000c101524 */
[----:B------:R-:W-:Y:S02]  /*160c0*/  ISETP.GT.AND P4, PT, R0, 0x60, P2 ;  /* 0x000000600000780c */ /* 0x000fe40001784270 */
[----:B0-----:R-:W-:Y:S01]  /*160d0*/  PRMT R12, R8, 0x7610, R12 ;  /* 0x00007610080c7816 */ /* 0x001fe2000000000c */
[----:B------:R-:W-:Y:S01]  /*160e0*/  FMUL R8, R222, R2 ;  /* 0x00000002de087220 */ /* 0x000fe20000400000 */
[----:B------:R0:W-:Y:S01]  /*160f0*/  @P5 STG.E.U16 desc[UR36][R6.64+0xb2], R13 ;  /* 0x0000b20d06005986 */ /* 0x0001e2000c101524 */
[----:B------:R-:W-:-:S03]  /*16100*/  ISETP.GT.AND P5, PT, R0, 0x61, P2 ;  /* 0x000000610000780c */ /* 0x000fc600017a4270 */
[----:B------:R-:W-:Y:S01]  /*16110*/  F2FP.BF16.F32.PACK_AB R8, RZ, R8 ;  /* 0x00000008ff08723e */ /* 0x000fe200000010ff */
[----:B------:R1:W-:Y:S01]  /*16120*/  @P1 STG.E.U16 desc[UR36][R4.64+0xc0], R14 ;  /* 0x0000c00e04001986 */ /* 0x0003e2000c101524 */
[----:B------:R-:W-:Y:S01]  /*16130*/  FMUL R11, R223, R2 ;  /* 0x00000002df0b7220 */ /* 0x000fe20000400000 */
[----:B------:R-:W-:-:S04]  /*16140*/  ISETP.GT.AND P1, PT, R0, 0x68, P3 ;  /* 0x000000680000780c */ /* 0x000fc80001f24270 */
[----:B------:R-:W-:Y:S02]  /*16150*/  F2FP.BF16.F32.PACK_AB R11, RZ, R11 ;  /* 0x0000000bff0b723e */ /* 0x000fe400000010ff */
[----:B0-----:R-:W-:Y:S02]  /*16160*/  PRMT R13, R10, 0x7610, R13 ;  /* 0x000076100a0d7816 */ /* 0x001fe4000000000d */
[----:B-1----:R-:W-:Y:S01]  /*16170*/  PRMT R14, R8, 0x7610, R14 ;  /* 0x00007610080e7816 */ /* 0x002fe2000000000e */
[----:B------:R-:W-:Y:S01]  /*16180*/  FMUL R8, R221, R2 ;  /* 0x00000002dd087220 */ /* 0x000fe20000400000 */
[----:B------:R-:W-:Y:S04]  /*16190*/  @P0 STG.E.U16 desc[UR36][R4.64+0xc2], R12 ;  /* 0x0000c20c04000986 */ /* 0x000fe8000c101524 */
[----:B------:R-:W-:Y:S01]  /*161a0*/  F2FP.BF16.F32.PACK_AB R8, RZ, R8 ;  /* 0x00000008ff08723e */ /* 0x000fe200000010ff */
[----:B------:R-:W-:Y:S04]  /*161b0*/  @P4 STG.E.U16 desc[UR36][R6.64+0xc0], R13 ;  /* 0x0000c00d06004986 */ /* 0x000fe8000c101524 */
[----:B------:R0:W-:Y:S01]  /*161c0*/  @P5 STG.E.U16 desc[UR36][R6.64+0xc2], R11 ;  /* 0x0000c20b06005986 */ /* 0x0001e2000c101524 */
[----:B------:R-:W-:-:S02]  /*161d0*/  ISETP.GT.AND P0, PT, R0, 0x69, P3 ;  /* 0x000000690000780c */ /* 0x000fc40001f04270 */
[----:B0-----:R-:W-:Y:S01]  /*161e0*/  PRMT R11, R8, 0x7610, R11 ;  /* 0x00007610080b7816 */ /* 0x001fe2000000000b */
[----:B------:R-:W-:Y:S01]  /*161f0*/  FMUL R8, R218, R2 ;  /* 0x00000002da087220 */ /* 0x000fe20000400000 */
[----:B------:R0:W-:Y:S04]  /*16200*/  @P1 STG.E.U16 desc[UR36][R4.64+0xd0], R14 ;  /* 0x0000d00e04001986 */ /* 0x0001e8000c101524 */
[----:B------:R-:W-:Y:S01]  /*16210*/  F2FP.BF16.F32.PACK_AB R8, RZ, R8 ;  /* 0x00000008ff08723e */ /* 0x000fe200000010ff */
[-C--:B------:R-:W-:Y:S01]  /*16220*/  FMUL R9, R220, R2.reuse ;  /* 0x00000002dc097220 */ /* 0x080fe20000400000 */
[-C--:B------:R-:W-:Y:S01]  /*16230*/  FMUL R10, R219, R2.reuse ;  /* 0x00000002db0a7220 */ /* 0x080fe20000400000 */
[----:B------:R-:W-:Y:S02]  /*16240*/  ISETP.GT.AND P4, PT, R0, 0x68, P2 ;  /* 0x000000680000780c */ /* 0x000fe40001784270 */
[----:B0-----:R-:W-:Y:S01]  /*16250*/  PRMT R14, R8, 0x7610, R14 ;  /* 0x00007610080e7816 */ /* 0x001fe2000000000e */
[----:B------:R-:W-:Y:S01]  /*16260*/  FMUL R8, R217, R2 ;  /* 0x00000002d9087220 */ /* 0x000fe20000400000 */
[----:B------:R-:W-:-:S02]  /*16270*/  ISETP.GT.AND P5, PT, R0, 0x69, P2 ;  /* 0x000000690000780c */ /* 0x000fc400017a4270 */
[----:B------:R-:W-:Y:S02]  /*16280*/  ISETP.GT.AND P1, PT, R0, 0x70, P3 ;  /* 0x000000700000780c */ /* 0x000fe40001f24270 */
[----:B------:R-:W-:Y:S01]  /*16290*/  F2FP.BF16.F32.PACK_AB R8, RZ, R8 ;  /* 0x00000008ff08723e */ /* 0x000fe200000010ff */
[----:B------:R0:W-:Y:S01]  /*162a0*/  @P0 STG.E.U16 desc[UR36][R4.64+0xd2], R11 ;  /* 0x0000d20b04000986 */ /* 0x0001e2000c101524 */
[----:B------:R-:W-:Y:S02]  /*162b0*/  F2FP.BF16.F32.PACK_AB R9, RZ, R9 ;  /* 0x00000009ff09723e */ /* 0x000fe400000010ff */
[----:B------:R-:W-:Y:S02]  /*162c0*/  F2FP.BF16.F32.PACK_AB R10, RZ, R10 ;  /* 0x0000000aff0a723e */ /* 0x000fe400000010ff */
[----:B------:R-:W-:Y:S02]  /*162d0*/  PRMT R12, R9, 0x7610, R12 ;  /* 0x00007610090c7816 */ /* 0x000fe4000000000c */
[----:B------:R-:W-:-:S02]  /*162e0*/  PRMT R13, R10, 0x7610, R13 ;  /* 0x000076100a0d7816 */ /* 0x000fc4000000000d */
[----:B0-----:R-:W-:Y:S01]  /*162f0*/  PRMT R11, R8, 0x7610, R11 ;  /* 0x00007610080b7816 */ /* 0x001fe2000000000b */
[----:B------:R-:W-:Y:S01]  /*16300*/  FMUL R8, R214, R2 ;  /* 0x00000002d6087220 */ /* 0x000fe20000400000 */
[----:B------:R-:W-:Y:S01]  /*16310*/  ISETP.GT.AND P0, PT, R0, 0x71, P3 ;  /* 0x000000710000780c */ /* 0x000fe20001f04270 */
[----:B------:R-:W-:Y:S03]  /*16320*/  @P4 STG.E.U16 desc[UR36][R6.64+0xd0], R12 ;  /* 0x0000d00c06004986 */ /* 0x000fe6000c101524 */
[----:B------:R-:W-:Y:S01]  /*16330*/  F2FP.BF16.F32.PACK_AB R8, RZ, R8 ;  /* 0x00000008ff08723e */ /* 0x000fe200000010ff */
[----:B------:R-:W-:Y:S04]  /*16340*/  @P5 STG.E.U16 desc[UR36][R6.64+0xd2], R13 ;  /* 0x0000d20d06005986 */ /* 0x000fe8000c101524 */
[----:B------:R0:W-:Y:S01]  /*16350*/  @P1 STG.E.U16 desc[UR36][R4.64+0xe0], R14 ;  /* 0x0000e00e04001986 */ /* 0x0001e2000c101524 */
[-C--:B------:R-:W-:Y:S01]  /*16360*/  FMUL R9, R216, R2.reuse ;  /* 0x00000002d8097220 */ /* 0x080fe20000400000 */
[----:B------:R-:W-:Y:S01]  /*16370*/  FMUL R10, R215, R2 ;  /* 0x00000002d70a7220 */ /* 0x000fe20000400000 */
[----:B------:R-:W-:-:S02]  /*16380*/  ISETP.GT.AND P4, PT, R0, 0x70, P2 ;  /* 0x000000700000780c */ /* 0x000fc40001784270 */
[----:B------:R-:W-:Y:S02]  /*16390*/  ISETP.GT.AND P5, PT, R0, 0x71, P2 ;  /* 0x000000710000780c */ /* 0x000fe400017a4270 */
[----:B0-----:R-:W-:Y:S01]  /*163a0*/  PRMT R14, R8, 0x7610, R14 ;  /* 0x00007610080e7816 */ /* 0x001fe2000000000e */
[----:B------:R-:W-:Y:S01]  /*163b0*/  FMUL R8, R213, R2 ;  /* 0x00000002d5087220 */ /* 0x000fe20000400000 */
[----:B------:R-:W-:Y:S01]  /*163c0*/  ISETP.GT.AND P1, PT, R0, 0x78, P3 ;  /* 0x000000780000780c */ /* 0x000fe20001f24270 */
[----:B------:R0:W-:Y:S01]  /*163d0*/  @P0 STG.E.U16 desc[UR36][R4.64+0xe2], R11 ;  /* 0x0000e20b04000986 */ /* 0x0001e2000c101524 */
[----:B------:R-:W-:Y:S02]  /*163e0*/  F2FP.BF16.F32.PACK_AB R9, RZ, R9 ;  /* 0x00000009ff09723e */ /* 0x000fe400000010ff */
[----:B------:R-:W-:Y:S02]  /*163f0*/  F2FP.BF16.F32.PACK_AB R8, RZ, R8 ;  /* 0x00000008ff08723e */ /* 0x000fe400000010ff */
[----:B------:R-:W-:-:S02]  /*16400*/  F2FP.BF16.F32.PACK_AB R10, RZ, R10 ;  /* 0x0000000aff0a723e */ /* 0x000fc400000010ff */
[----:B------:R-:W-:Y:S02]  /*16410*/  PRMT R12, R9, 0x7610, R12 ;  /* 0x00007610090c7816 */ /* 0x000fe4000000000c */
[----:B------:R-:W-:Y:S02]  /*16420*/  PRMT R13, R10, 0x7610, R13 ;  /* 0x000076100a0d7816 */ /* 0x000fe4000000000d */
        /* <DEDUP_REMOVED lines=245> */
[----:B------:R-:W-:Y:S01]  /*17380*/  @P5 STG.E.U16 desc[UR36][R6.64+0x1a2], R13 ;  /* 0x0001a20d06005986 */ /* 0x000fe2000c101524 */
[-C--:B------:R-:W-:Y:S01]  /*17390*/  FMUL R9, R164, R2.reuse ;  /* 0x00000002a4097220 */ /* 0x080fe20000400000 */
[----:B------:R-:W-:Y:S01]  /*173a0*/  FMUL R10, R161, R2 ;  /* 0x00000002a10a7220 */ /* 0x000fe20000400000 */
[C---:B------:R-:W-:Y:S01]  /*173b0*/  ISETP.GT.AND P4, PT, R0.reuse, 0xd8, P2 ;  /* 0x000000d80000780c */ /* 0x040fe20001784270 */
[----:B------:R0:W-:Y:S01]  /*173c0*/  @P1 STG.E.U16 desc[UR36][R4.64+0x1b0], R14 ;  /* 0x0001b00e04001986 */ /* 0x0001e2000c101524 */
[----:B------:R-:W-:-:S02]  /*173d0*/  ISETP.GT.AND P5, PT, R0, 0xd9, P2 ;  /* 0x000000d90000780c */ /* 0x000fc400017a4270 */
[----:B------:R-:W-:Y:S02]  /*173e0*/  ISETP.GT.AND P1, PT, R0, 0xe0, P3 ;  /* 0x000000e00000780c */ /* 0x000fe40001f24270 */
[----:B------:R-:W-:Y:S02]  /*173f0*/  F2FP.BF16.F32.PACK_AB R9, RZ, R9 ;  /* 0x00000009ff09723e */ /* 0x000fe400000010ff */
[----:B------:R-:W-:Y:S02]  /*17400*/  F2FP.BF16.F32.PACK_AB R10, RZ, R10 ;  /* 0x0000000aff0a723e */ /* 0x000fe400000010ff */
[----:B0-----:R-:W-:Y:S01]  /*17410*/  PRMT R14, R8, 0x7610, R14 ;  /* 0x00007610080e7816 */ /* 0x001fe2000000000e */
[----:B------:R-:W-:Y:S01]  /*17420*/  FMUL R8, R159, R2 ;  /* 0x000000029f087220 */ /* 0x000fe20000400000 */
[----:B------:R-:W-:Y:S01]  /*17430*/  PRMT R12, R9, 0x7610, R12 ;  /* 0x00007610090c7816 */ /* 0x000fe2000000000c */
[----:B------:R0:W-:Y:S03]  /*17440*/  @P0 STG.E.U16 desc[UR36][R4.64+0x1b2], R11 ;  /* 0x0001b20b04000986 */ /* 0x0001e6000c101524 */
[----:B------:R-:W-:-:S02]  /*17450*/  F2FP.BF16.F32.PACK_AB R8, RZ, R8 ;  /* 0x00000008ff08723e */ /* 0x000fc400000010ff */
[----:B------:R-:W-:Y:S01]  /*17460*/  PRMT R13, R10, 0x7610, R13 ;  /* 0x000076100a0d7816 */ /* 0x000fe2000000000d */
[----:B------:R-:W-:Y:S01]  /*17470*/  @P4 STG.E.U16 desc[UR36][R6.64+0x1b0], R12 ;  /* 0x0001b00c06004986 */ /* 0x000fe2000c101524 */
[-C--:B------:R-:W-:Y:S01]  /*17480*/  FMUL R9, R158, R2.reuse ;  /* 0x000000029e097220 */ /* 0x080fe20000400000 */
[----:B------:R-:W-:Y:S02]  /*17490*/  ISETP.GT.AND P0, PT, R0, 0xe1, P3 ;  /* 0x000000e10000780c */ /* 0x000fe40001f04270 */
[----:B0-----:R-:W-:Y:S01]  /*174a0*/  PRMT R11, R8, 0x7610, R11 ;  /* 0x00007610080b7816 */ /* 0x001fe2000000000b */
[-C--:B------:R-:W-:Y:S01]  /*174b0*/  FMUL R8, R156, R2.reuse ;  /* 0x000000029c087220 */ /* 0x080fe20000400000 */
[----:B------:R-:W-:Y:S01]  /*174c0*/  @P5 STG.E.U16 desc[UR36][R6.64+0x1b2], R13 ;  /* 0x0001b20d06005986 */ /* 0x000fe2000c101524 */
[----:B------:R-:W-:Y:S01]  /*174d0*/  FMUL R10, R157, R2 ;  /* 0x000000029d0a7220 */ /* 0x000fe20000400000 */
[C---:B------:R-:W-:Y:S02]  /*174e0*/  ISETP.GT.AND P4, PT, R0.reuse, 0xe0, P2 ;  /* 0x000000e00000780c */ /* 0x040fe40001784270 */
[----:B------:R0:W-:Y:S01]  /*174f0*/  @P1 STG.E.U16 desc[UR36][R4.64+0x1c0], R14 ;  /* 0x0001c00e04001986 */ /* 0x0001e2000c101524 */
[----:B------:R-:W-:-:S02]  /*17500*/  ISETP.GT.AND P5, PT, R0, 0xe1, P2 ;  /* 0x000000e10000780c */ /* 0x000fc400017a4270 */
[----:B------:R-:W-:Y:S02]  /*17510*/  ISETP.GT.AND P1, PT, R0, 0xe8, P3 ;  /* 0x000000e80000780c */ /* 0x000fe40001f24270 */
[----:B------:R-:W-:Y:S02]  /*17520*/  F2FP.BF16.F32.PACK_AB R8, RZ, R8 ;  /* 0x00000008ff08723e */ /* 0x000fe400000010ff */
[----:B------:R-:W-:Y:S02]  /*17530*/  F2FP.BF16.F32.PACK_AB R9, RZ, R9 ;  /* 0x00000009ff09723e */ /* 0x000fe400000010ff */
[----:B------:R-:W-:Y:S02]  /*17540*/  F2FP.BF16.F32.PACK_AB R10, RZ, R10 ;  /* 0x0000000aff0a723e */ /* 0x000fe400000010ff */
[----:B0-----:R-:W-:Y:S01]  /*17550*/  PRMT R14, R8, 0x7610, R14 ;  /* 0x00007610080e7816 */ /* 0x001fe2000000000e */
[----:B------:R-:W-:Y:S01]  /*17560*/  FMUL R8, R155, R2 ;  /* 0x000000029b087220 */ /* 0x000fe20000400000 */
[----:B------:R-:W-:-:S02]  /*17570*/  PRMT R12, R9, 0x7610, R12 ;  /* 0x00007610090c7816 */ /* 0x000fc4000000000c */
[----:B------:R-:W-:Y:S01]  /*17580*/  PRMT R13, R10, 0x7610, R13 ;  /* 0x000076100a0d7816 */ /* 0x000fe2000000000d */
[----:B------:R0:W-:Y:S01]  /*17590*/  @P0 STG.E.U16 desc[UR36][R4.64+0x1c2], R11 ;  /* 0x0001c20b04000986 */ /* 0x0001e2000c101524 */
[----:B------:R-:W-:Y:S01]  /*175a0*/  F2FP.BF16.F32.PACK_AB R8, RZ, R8 ;  /* 0x00000008ff08723e */ /* 0x000fe200000010ff */
[----:B------:R-:W-:Y:S02]  /*175b0*/  FMUL R9, R154, R2 ;  /* 0x000000029a097220 */ /* 0x000fe40000400000 */
[----:B------:R1:W-:Y:S01]  /*175c0*/  @P4 STG.E.U16 desc[UR36][R6.64+0x1c0], R12 ;  /* 0x0001c00c06004986 */ /* 0x0003e2000c101524 */
[----:B------:R-:W-:-:S03]  /*175d0*/  ISETP.GT.AND P0, PT, R0, 0xe9, P3 ;  /* 0x000000e90000780c */ /* 0x000fc60001f04270 */
[----:B------:R2:W-:Y:S01]  /*175e0*/  @P5 STG.E.U16 desc[UR36][R6.64+0x1c2], R13 ;  /* 0x0001c20d06005986 */ /* 0x0005e2000c101524 */
[----:B------:R-:W-:-:S03]  /*175f0*/  ISETP.GT.AND P4, PT, R0, 0xe9, P2 ;  /* 0x000000e90000780c */ /* 0x000fc60001784270 */
[----:B------:R-:W-:Y:S01]  /*17600*/  @P1 STG.E.U16 desc[UR36][R4.64+0x1d0], R14 ;  /* 0x0001d00e04001986 */ /* 0x000fe2000c101524 */
[----:B------:R-:W-:Y:S02]  /*17610*/  ISETP.GT.AND P1, PT, R0, 0xe8, P2 ;  /* 0x000000e80000780c */ /* 0x000fe40001724270 */
[----:B0-----:R-:W-:Y:S01]  /*17620*/  PRMT R11, R8, 0x7610, R11 ;  /* 0x00007610080b7816 */ /* 0x001fe2000000000b */
[-C--:B------:R-:W-:Y:S01]  /*17630*/  FMUL R8, R152, R2.reuse ;  /* 0x0000000298087220 */ /* 0x080fe20000400000 */
[----:B------:R-:W-:Y:S01]  /*17640*/  ISETP.GT.AND P5, PT, R0, 0xf0, P3 ;  /* 0x000000f00000780c */ /* 0x000fe20001fa4270 */
[----:B------:R-:W-:Y:S01]  /*17650*/  FMUL R10, R153, R2 ;  /* 0x00000002990a7220 */ /* 0x000fe20000400000 */
[----:B------:R-:W-:Y:S02]  /*17660*/  F2FP.BF16.F32.PACK_AB R9, RZ, R9 ;  /* 0x00000009ff09723e */ /* 0x000fe400000010ff */
[----:B------:R-:W-:Y:S02]  /*17670*/  F2FP.BF16.F32.PACK_AB R8, RZ, R8 ;  /* 0x00000008ff08723e */ /* 0x000fe400000010ff */
[----:B-1----:R-:W-:-:S02]  /*17680*/  PRMT R12, R9, 0x7610, R12 ;  /* 0x00007610090c7816 */ /* 0x002fc4000000000c */
[----:B------:R-:W-:Y:S02]  /*17690*/  F2FP.BF16.F32.PACK_AB R10, RZ, R10 ;  /* 0x0000000aff0a723e */ /* 0x000fe400000010ff */
[----:B--2---:R-:W-:Y:S01]  /*176a0*/  PRMT R13, R8, 0x7610, R13 ;  /* 0x00007610080d7816 */ /* 0x004fe2000000000d */
[----:B------:R-:W-:Y:S01]  /*176b0*/  @P0 STG.E.U16 desc[UR36][R4.64+0x1d2], R11 ;  /* 0x0001d20b04000986 */ /* 0x000fe2000c101524 */
[----:B------:R-:W-:-:S03]  /*176c0*/  FMUL R8, R23, R2 ;  /* 0x0000000217087220 */ /* 0x000fc60000400000 */
[----:B------:R0:W-:Y:S01]  /*176d0*/  @P1 STG.E.U16 desc[UR36][R6.64+0x1d0], R12 ;  /* 0x0001d00c06001986 */ /* 0x0001e2000c101524 */
[----:B------:R-:W-:-:S03]  /*176e0*/  FMUL R9, R22, R2 ;  /* 0x0000000216097220 */ /* 0x000fc60000400000 */
[----:B------:R-:W-:Y:S01]  /*176f0*/  @P4 STG.E.U16 desc[UR36][R6.64+0x1d2], R10 ;  /* 0x0001d20a06004986 */ /* 0x000fe2000c101524 */
[----:B------:R-:W-:-:S03]  /*17700*/  ISETP.GT.AND P4, PT, R0, 0xf0, P2 ;  /* 0x000000f00000780c */ /* 0x000fc60001784270 */
[----:B------:R1:W-:Y:S01]  /*17710*/  @P5 STG.E.U16 desc[UR36][R4.64+0x1e0], R13 ;  /* 0x0001e00d04005986 */ /* 0x0003e2000c101524 */
[----:B------:R-:W-:Y:S02]  /*17720*/  ISETP.GT.AND P5, PT, R0, 0xf1, P3 ;  /* 0x000000f10000780c */ /* 0x000fe40001fa4270 */
[C---:B------:R-:W-:Y:S02]  /*17730*/  ISETP.GT.AND P1, PT, R3.reuse, 0x80, PT ;  /* 0x000000800300780c */ /* 0x040fe40003f24270 */
[----:B------:R-:W-:Y:S02]  /*17740*/  ISETP.GT.AND P0, PT, R3, 0x88, PT ;  /* 0x000000880300780c */ /* 0x000fe40003f04270 */
[----:B------:R-:W-:Y:S02]  /*17750*/  F2FP.BF16.F32.PACK_AB R8, RZ, R8 ;  /* 0x00000008ff08723e */ /* 0x000fe400000010ff */
[----:B------:R-:W-:Y:S02]  /*17760*/  F2FP.BF16.F32.PACK_AB R3, RZ, R9 ;  /* 0x00000009ff03723e */ /* 0x000fe400000010ff */
[----:B0-----:R-:W-:-:S02]  /*17770*/  PRMT R12, R8, 0x7610, R12 ;  /* 0x00007610080c7816 */ /* 0x001fc4000000000c */
[----:B-1----:R-:W-:-:S03]  /*17780*/  PRMT R13, R3, 0x7610, R13 ;  /* 0x00007610030d7816 */ /* 0x002fc6000000000d */
[----:B------:R0:W-:Y:S01]  /*17790*/  @P5 STG.E.U16 desc[UR36][R4.64+0x1e2], R12 ;  /* 0x0001e20c04005986 */ /* 0x0001e2000c101524 */
[-C--:B------:R-:W-:Y:S01]  /*177a0*/  FMUL R9, R19, R2.reuse ;  /* 0x0000000213097220 */ /* 0x080fe20000400000 */
[C---:B------:R-:W-:Y:S02]  /*177b0*/  ISETP.GT.AND P5, PT, R0.reuse, 0xf8, P3 ;  /* 0x000000f80000780c */ /* 0x040fe40001fa4270 */
[----:B------:R1:W-:Y:S01]  /*177c0*/  @P4 STG.E.U16 desc[UR36][R6.64+0x1e0], R13 ;  /* 0x0001e00d06004986 */ /* 0x0003e2000c101524 */
[C---:B------:R-:W-:Y:S01]  /*177d0*/  ISETP.GT.AND P4, PT, R0.reuse, 0xf1, P2 ;  /* 0x000000f10000780c */ /* 0x040fe20001784270 */
[-C--:B------:R-:W-:Y:S01]  /*177e0*/  FMUL R11, R21, R2.reuse ;  /* 0x00000002150b7220 */ /* 0x080fe20000400000 */
[----:B------:R-:W-:Y:S01]  /*177f0*/  ISETP.GT.AND P3, PT, R0, 0xf9, P3 ;  /* 0x000000f90000780c */ /* 0x000fe20001f64270 */
[-C--:B------:R-:W-:Y:S01]  /*17800*/  FMUL R10, R20, R2.reuse ;  /* 0x00000002140a7220 */ /* 0x080fe20000400000 */
[----:B------:R-:W-:Y:S01]  /*17810*/  FMUL R8, R18, R2 ;  /* 0x0000000212087220 */ /* 0x000fe20000400000 */
[----:B------:R-:W-:Y:S01]  /*17820*/  F2FP.BF16.F32.PACK_AB R9, RZ, R9 ;  /* 0x00000009ff09723e */ /* 0x000fe200000010ff */
[----:B------:R-:W-:Y:S01]  /*17830*/  USHF.L.U32 UR9, UR4, 0x8, URZ ;  /* 0x0000000804097899 */ /* 0x000fe2000800063f */
[----:B------:R-:W-:Y:S01]  /*17840*/  F2FP.BF16.F32.PACK_AB R11, RZ, R11 ;  /* 0x0000000bff0b723e */ /* 0x000fe200000010ff */
[----:B------:R-:W-:Y:S01]  /*17850*/  USHF.L.U64.HI UR8, UR4, 0x8, UR5 ;  /* 0x0000000804087899 */ /* 0x000fe20008010205 */
[----:B------:R-:W-:-:S02]  /*17860*/  F2FP.BF16.F32.PACK_AB R10, RZ, R10 ;  /* 0x0000000aff0a723e */ /* 0x000fc400000010ff */
[----:B0-----:R-:W-:Y:S02]  /*17870*/  PRMT R12, R9, 0x7610, R12 ;  /* 0x00007610090c7816 */ /* 0x001fe4000000000c */
[----:B------:R-:W-:Y:S01]  /*17880*/  F2FP.BF16.F32.PACK_AB R8, RZ, R8 ;  /* 0x00000008ff08723e */ /* 0x000fe200000010ff */
[----:B------:R0:W-:Y:S01]  /*17890*/  @P4 STG.E.U16 desc[UR36][R6.64+0x1e2], R11 ;  /* 0x0001e20b06004986 */ /* 0x0001e2000c101524 */
[----:B------:R-:W-:Y:S02]  /*178a0*/  MOV R9, UR9 ;  /* 0x0000000900097c02 */ /* 0x000fe40008000f00 */
[----:B-1----:R-:W-:Y:S01]  /*178b0*/  PRMT R13, R8, 0x7610, R13 ;  /* 0x00007610080d7816 */ /* 0x002fe2000000000d */
[----:B------:R-:W-:Y:S04]  /*178c0*/  @P5 STG.E.U16 desc[UR36][R4.64+0x1f0], R10 ;  /* 0x0001f00a04005986 */ /* 0x000fe8000c101524 */
[----:B------:R1:W-:Y:S01]  /*178d0*/  @P3 STG.E.U16 desc[UR36][R4.64+0x1f2], R12 ;  /* 0x0001f20c04003986 */ /* 0x0003e2000c101524 */
[----:B------:R-:W-:Y:S01]  /*178e0*/  IADD3 R8, P3, P5, R4, UR7, R9 ;  /* 0x0000000704087c10 */ /* 0x000fe2000fd7e009 */
[----:B0-----:R-:W-:Y:S01]  /*178f0*/  IMAD.U32 R11, RZ, RZ, UR8 ;  /* 0x00000008ff0b7e24 */ /* 0x001fe2000f8e00ff */
[----:B------:R-:W-:-:S02]  /*17900*/  ISETP.GT.AND P4, PT, R0, 0xf8, P2 ;  /* 0x000000f80000780c */ /* 0x000fc40001784270 */
[C---:B------:R-:W-:Y:S02]  /*17910*/  ISETP.GT.AND P2, PT, R0.reuse, 0xf9, P2 ;  /* 0x000000f90000780c */ /* 0x040fe40001744270 */
[----:B------:R-:W-:Y:S02]  /*17920*/  IADD3.X R9, R5, UR6, R11, P3, P5 ;  /* 0x0000000605097c10 */ /* 0x000fe40009fea40b */
[----:B------:R-:W-:Y:S01]  /*17930*/  ISETP.GT.AND P3, PT, R0, 0x1, P1 ;  /* 0x000000010000780c */ /* 0x000fe20000f64270 */
[-C--:B------:R-:W-:Y:S01]  /*17940*/  FMUL R3, R15, R2.reuse ;  /* 0x000000020f037220 */ /* 0x080fe20000400000 */
[----:B------:R-:W-:Y:S01]  /*17950*/  FMUL R25, R25, R2 ;  /* 0x0000000219197220 */ /* 0x000fe20000400000 */
[----:B-1----:R-:W-:-:S03]  /*17960*/  IADD3 R4, P5, R4, UR9, RZ ;  /* 0x0000000904047c10 */ /* 0x002fc6000ffbe0ff */
[----:B------:R-:W-:Y:S02]  /*17970*/  F2FP.BF16.F32.PACK_AB R3, RZ, R3 ;  /* 0x00000003ff03723e */ /* 0x000fe400000010ff */
[----:B------:R-:W-:Y:S02]  /*17980*/  F2FP.BF16.F32.PACK_AB R25, RZ, R25 ;  /* 0x00000019ff19723e */ /* 0x000fe400000010ff */
[----:B------:R-:W-:Y:S01]  /*17990*/  IADD3.X R5, R5, UR8, RZ, P5, !PT ;  /* 0x0000000805057c10 */ /* 0x000fe2000affe4ff */
[----:B------:R-:W-:Y:S01]  /*179a0*/  @P4 STG.E.U16 desc[UR36][R6.64+0x1f0], R13 ;  /* 0x0001f00d06004986 */ /* 0x000fe2000c101524 */
[----:B------:R-:W-:-:S03]  /*179b0*/  ISETP.GT.AND P4, PT, R0, RZ, P1 ;  /* 0x000000ff0000720c */ /* 0x000fc60000f84270 */
[----:B------:R0:W-:Y:S01]  /*179c0*/  @P2 STG.E.U16 desc[UR36][R6.64+0x1f2], R3 ;  /* 0x0001f20306002986 */ /* 0x0001e2000c101524 */
[----:B------:R-:W-:-:S03]  /*179d0*/  ISETP.GT.AND P2, PT, R0, RZ, P0 ;  /* 0x000000ff0000720c */ /* 0x000fc60000744270 */
[----:B------:R-:W-:Y:S01]  /*179e0*/  @P3 STG.E.U16 desc[UR36][R4.64+0x2], R25 ;  /* 0x0000021904003986 */ /* 0x000fe2000c101524 */
[----:B------:R-:W-:Y:S01]  /*179f0*/  IADD3 R10, P3, R4, UR7, RZ ;  /* 0x00000007040a7c10 */ /* 0x000fe2000ff7e0ff */
[-C--:B------:R-:W-:Y:S01]  /*17a00*/  FMUL R24, R24, R2.reuse ;  /* 0x0000000218187220 */ /* 0x080fe20000400000 */
[-C--:B------:R-:W-:Y:S01]  /*17a10*/  FMUL R26, R26, R2.reuse ;  /* 0x000000021a1a7220 */ /* 0x080fe20000400000 */
[C---:B------:R-:W-:Y:S02]  /*17a20*/  ISETP.GT.AND P5, PT, R0.reuse, 0x1, P0 ;  /* 0x000000010000780c */ /* 0x040fe400007a4270 */
[----:B------:R-:W-:Y:S02]  /*17a30*/  IADD3.X R11, R5, UR6, RZ, P3, !PT ;  /* 0x00000006050b7c10 */ /* 0x000fe40009ffe4ff */
[----:B------:R-:W-:Y:S01]  /*17a40*/  ISETP.GT.AND P3, PT, R0, 0x9, P1 ;  /* 0x000000090000780c */ /* 0x000fe20000f64270 */
[-C--:B------:R-:W-:Y:S01]  /*17a50*/  FMUL R27, R27, R2.reuse ;  /* 0x000000021b1b7220 */ /* 0x080fe20000400000 */
[----:B------:R-:W-:Y:S01]  /*17a60*/  FMUL R29, R29, R2 ;  /* 0x000000021d1d7220 */ /* 0x000fe20000400000 */
[----:B------:R-:W-:-:S02]  /*17a70*/  F2FP.BF16.F32.PACK_AB R24, RZ, R24 ;  /* 0x00000018ff18723e */ /* 0x000fc400000010ff */
[----:B------:R-:W-:Y:S02]  /*17a80*/  F2FP.BF16.F32.PACK_AB R26, RZ, R26 ;  /* 0x0000001aff1a723e */ /* 0x000fe400000010ff */
[----:B------:R-:W-:Y:S01]  /*17a90*/  F2FP.BF16.F32.PACK_AB R27, RZ, R27 ;  /* 0x0000001bff1b723e */ /* 0x000fe200000010ff */
[----:B------:R-:W-:Y:S01]  /*17aa0*/  @P4 STG.E.U16 desc[UR36][R4.64], R24 ;  /* 0x0000001804004986 */ /* 0x000fe2000c101524 */
[----:B------:R-:W-:Y:S02]  /*17ab0*/  F2FP.BF16.F32.PACK_AB R29, RZ, R29 ;  /* 0x0000001dff1d723e */ /* 0x000fe400000010ff */
[C---:B------:R-:W-:Y:S01]  /*17ac0*/  ISETP.GT.AND P4, PT, R0.reuse, 0x8, P1 ;  /* 0x000000080000780c */ /* 0x040fe20000f84270 */
[----:B------:R-:W-:Y:S01]  /*17ad0*/  @P2 STG.E.U16 desc[UR36][R10.64], R26 ;  /* 0x0000001a0a002986 */ /* 0x000fe2000c101524 */
[----:B------:R-:W-:Y:S01]  /*17ae0*/  ISETP.GT.AND P2, PT, R0, 0x8, P0 ;  /* 0x000000080000780c */ /* 0x000fe20000744270 */
[-C--:B------:R-:W-:Y:S01]  /*17af0*/  FMUL R28, R28, R2.reuse ;  /* 0x000000021c1c7220 */ /* 0x080fe20000400000 */
[----:B------:R-:W-:Y:S01]  /*17b00*/  FMUL R30, R30, R2 ;  /* 0x000000021e1e7220 */ /* 0x000fe20000400000 */
[----:B------:R-:W-:Y:S01]  /*17b10*/  @P5 STG.E.U16 desc[UR36][R10.64+0x2], R27 ;  /* 0x0000021b0a005986 */ /* 0x000fe2000c101524 */
[----:B------:R-:W-:-:S03]  /*17b20*/  ISETP.GT.AND P5, PT, R0, 0x9, P0 ;  /* 0x000000090000780c */ /* 0x000fc600007a4270 */
[----:B------:R-:W-:Y:S01]  /*17b30*/  @P3 STG.E.U16 desc[UR36][R4.64+0x12], R29 ;  /* 0x0000121d04003986 */ /* 0x000fe2000c101524 */
[----:B0-----:R-:W-:Y:S02]  /*17b40*/  IADD3 R6, P3, R4, UR7, RZ ;  /* 0x0000000704067c10 */ /* 0x001fe4000ff7e0ff */
[----:B------:R-:W-:Y:S01]  /*17b50*/  F2FP.BF16.F32.PACK_AB R28, RZ, R28 ;  /* 0x0000001cff1c723e */ /* 0x000fe200000010ff */
[----:B------:R-:W-:Y:S01]  /*17b60*/  FMUL R31, R31, R2 ;  /* 0x000000021f1f7220 */ /* 0x000fe20000400000 */
[----:B------:R-:W-:Y:S02]  /*17b70*/  F2FP.BF16.F32.PACK_AB R30, RZ, R30 ;  /* 0x0000001eff1e723e */ /* 0x000fe400000010ff */
[----:B------:R-:W-:Y:S01]  /*17b80*/  IADD3.X R7, R5, UR6, RZ, P3, !PT ;  /* 0x0000000605077c10 */ /* 0x000fe20009ffe4ff */
[----:B------:R-:W-:Y:S01]  /*17b90*/  @P4 STG.E.U16 desc[UR36][R4.64+0x10], R28 ;  /* 0x0000101c04004986 */ /* 0x000fe2000c101524 */
[----:B------:R-:W-:-:S03]  /*17ba0*/  F2FP.BF16.F32.PACK_AB R31, RZ, R31 ;  /* 0x0000001fff1f723e */ /* 0x000fc600000010ff */
[----:B------:R0:W-:Y:S01]  /*17bb0*/  @P2 STG.E.U16 desc[UR36][R6.64+0x10], R30 ;  /* 0x0000101e06002986 */ /* 0x0001e2000c101524 */
[C---:B------:R-:W-:Y:S02]  /*17bc0*/  ISETP.GT.AND P2, PT, R0.reuse, 0x10, P0 ;  /* 0x000000100000780c */ /* 0x040fe40000744270 */
[C---:B------:R-:W-:Y:S01]  /*17bd0*/  ISETP.GT.AND P4, PT, R0.reuse, 0x10, P1 ;  /* 0x000000100000780c */ /* 0x040fe20000f84270 */
[----:B------:R-:W-:Y:S01]  /*17be0*/  @P5 STG.E.U16 desc[UR36][R8.64+0x12], R31 ;  /* 0x0000121f08005986 */ /* 0x000fe2000c101524 */
[----:B------:R-:W-:Y:S01]  /*17bf0*/  ISETP.GT.AND P3, PT, R0, 0x11, P1 ;  /* 0x000000110000780c */ /* 0x000fe20000f64270 */
[-C--:B------:R-:W-:Y:S01]  /*17c00*/  FMUL R32, R32, R2.reuse ;  /* 0x0000000220207220 */ /* 0x080fe20000400000 */
[----:B------:R-:W-:Y:S01]  /*17c10*/  ISETP.GT.AND P5, PT, R0, 0x11, P0 ;  /* 0x000000110000780c */ /* 0x000fe200007a4270 */
[-C--:B------:R-:W-:Y:S01]  /*17c20*/  FMUL R33, R33, R2.reuse ;  /* 0x0000000221217220 */ /* 0x080fe20000400000 */
[----:B------:R-:W-:Y:S02]  /*17c30*/  FMUL R34, R34, R2 ;  /* 0x0000000222227220 */ /* 0x000fe40000400000 */
[----:B------:R-:W-:-:S02]  /*17c40*/  F2FP.BF16.F32.PACK_AB R32, RZ, R32 ;  /* 0x00000020ff20723e */ /* 0x000fc400000010ff */
[----:B------:R-:W-:Y:S01]  /*17c50*/  F2FP.BF16.F32.PACK_AB R33, RZ, R33 ;  /* 0x00000021ff21723e */ /* 0x000fe200000010ff */
[----:B0-----:R-:W-:Y:S01]  /*17c60*/  @P2 IMAD.MOV.U32 R6, RZ, RZ, R8 ;  /* 0x000000ffff062224 */ /* 0x001fe200078e0008 */
[----:B------:R-:W-:Y:S01]  /*17c70*/  F2FP.BF16.F32.PACK_AB R34, RZ, R34 ;  /* 0x00000022ff22723e */ /* 0x000fe200000010ff */
[----:B------:R-:W-:Y:S02]  /*17c80*/  @P2 IMAD.MOV.U32 R7, RZ, RZ, R9 ;  /* 0x000000ffff072224 */ /* 0x000fe400078e0009 */
[----:B------:R-:W-:Y:S01]  /*17c90*/  FMUL R35, R35, R2 ;  /* 0x0000000223237220 */ /* 0x000fe20000400000 */
[----:B------:R-:W-:Y:S04]  /*17ca0*/  @P4 STG.E.U16 desc[UR36][R4.64+0x20], R32 ;  /* 0x0000202004004986 */ /* 0x000fe8000c101524 */
[----:B------:R-:W-:Y:S01]  /*17cb0*/  @P3 STG.E.U16 desc[UR36][R4.64+0x22], R33 ;  /* 0x0000222104003986 */ /* 0x000fe2000c101524 */
[----:B------:R-:W-:-:S03]  /*17cc0*/  F2FP.BF16.F32.PACK_AB R35, RZ, R35 ;  /* 0x00000023ff23723e */ /* 0x000fc600000010ff */
[----:B------:R0:W-:Y:S01]  /*17cd0*/  @P2 STG.E.U16 desc[UR36][R6.64+0x20], R34 ;  /* 0x0000202206002986 */ /* 0x0001e2000c101524 */
[C---:B------:R-:W-:Y:S02]  /*17ce0*/  ISETP.GT.AND P2, PT, R0.reuse, 0x18, P0 ;  /* 0x000000180000780c */ /* 0x040fe40000744270 */
[C---:B------:R-:W-:Y:S02]  /*17cf0*/  ISETP.GT.AND P4, PT, R0.reuse, 0x18, P1 ;  /* 0x000000180000780c */ /* 0x040fe40000f84270 */
[----:B------:R-:W-:Y:S02]  /*17d00*/  ISETP.GT.AND P3, PT, R0, 0x19, P1 ;  /* 0x000000190000780c */ /* 0x000fe40000f64270 */
[----:B0-----:R-:W-:Y:S01]  /*17d10*/  @P5 MOV R6, R8 ;  /* 0x0000000800065202 */ /* 0x001fe20000000f00 */
[----:B------:R-:W-:Y:S02]  /*17d20*/  @P5 IMAD.MOV.U32 R7, RZ, RZ, R9 ;  /* 0x000000ffff075224 */ /* 0x000fe400078e0009 */
[-C--:B------:R-:W-:Y:S01]  /*17d30*/  FMUL R36, R36, R2.reuse ;  /* 0x0000000224247220 */ /* 0x080fe20000400000 */
[----:B------:R-:W-:-:S02]  /*17d40*/  FMUL R37, R37, R2 ;  /* 0x0000000225257220 */ /* 0x000fc40000400000 */
[----:B------:R0:W-:Y:S01]  /*17d50*/  @P5 STG.E.U16 desc[UR36][R6.64+0x22], R35 ;  /* 0x0000222306005986 */ /* 0x0001e2000c101524 */
[----:B------:R-:W-:Y:S01]  /*17d60*/  ISETP.GT.AND P5, PT, R0, 0x19, P0 ;  /* 0x000000190000780c */ /* 0x000fe200007a4270 */
[----:B------:R-:W-:Y:S01]  /*17d70*/  FMUL R38, R38, R2 ;  /* 0x0000000226267220 */ /* 0x000fe20000400000 */
[----:B------:R-:W-:Y:S02]  /*17d80*/  F2FP.BF16.F32.PACK_AB R36, RZ, R36 ;  /* 0x00000024ff24723e */ /* 0x000fe400000010ff */
[----:B------:R-:W-:Y:S01]  /*17d90*/  F2FP.BF16.F32.PACK_AB R37, RZ, R37 ;  /* 0x00000025ff25723e */ /* 0x000fe200000010ff */
[----:B------:R-:W-:Y:S01]  /*17da0*/  FMUL R39, R39, R2 ;  /* 0x0000000227277220 */ /* 0x000fe20000400000 */
[----:B------:R-:W-:Y:S01]  /*17db0*/  F2FP.BF16.F32.PACK_AB R38, RZ, R38 ;  /* 0x00000026ff26723e */ /* 0x000fe200000010ff */
[----:B------:R-:W-:Y:S01]  /*17dc0*/  @P4 STG.E.U16 desc[UR36][R4.64+0x30], R36 ;  /* 0x0000302404004986 */ /* 0x000fe2000c101524 */
[----:B0-----:R-:W-:Y:S02]  /*17dd0*/  @P2 IMAD.MOV.U32 R6, RZ, RZ, R8 ;  /* 0x000000ffff062224 */ /* 0x001fe400078e0008 */
[----:B------:R-:W-:Y:S01]  /*17de0*/  @P2 IMAD.MOV.U32 R7, RZ, RZ, R9 ;  /* 0x000000ffff072224 */ /* 0x000fe200078e0009 */
        /* <DEDUP_REMOVED lines=378> */
[----:B0-----:R-:W-:Y:S01]  /*19590*/  @P2 IMAD.MOV.U32 R6, RZ, RZ, R8 ;  /* 0x000000ffff062224 */ /* 0x001fe200078e0008 */
[----:B------:R-:W-:-:S02]  /*195a0*/  @P2 MOV R7, R9 ;  /* 0x0000000900072202 */ /* 0x000fc40000000f00 */
[----:B------:R-:W-:Y:S01]  /*195b0*/  @P3 STG.E.U16 desc[UR36][R4.64+0x162], R113 ;  /* 0x0001627104003986 */ /* 0x000fe2000c101524 */
[----:B------:R-:W-:-:S03]  /*195c0*/  F2FP.BF16.F32.PACK_AB R115, RZ, R115 ;  /* 0x00000073ff73723e */ /* 0x000fc600000010ff */
[----:B------:R0:W-:Y:S01]  /*195d0*/  @P2 STG.E.U16 desc[UR36][R6.64+0x160], R114 ;  /* 0x0001607206002986 */ /* 0x0001e2000c101524 */
[C---:B------:R-:W-:Y:S02]  /*195e0*/  ISETP.GT.AND P2, PT, R0.reuse, 0xb8, P0 ;  /* 0x000000b80000780c */ /* 0x040fe40000744270 */
[C---:B------:R-:W-:Y:S02]  /*195f0*/  ISETP.GT.AND P4, PT, R0.reuse, 0xb8, P1 ;  /* 0x000000b80000780c */ /* 0x040fe40000f84270 */
[----:B------:R-:W-:Y:S01]  /*19600*/  ISETP.GT.AND P3, PT, R0, 0xb9, P1 ;  /* 0x000000b90000780c */ /* 0x000fe20000f64270 */
[----:B0-----:R-:W-:Y:S02]  /*19610*/  @P5 IMAD.MOV.U32 R6, RZ, RZ, R8 ;  /* 0x000000ffff065224 */ /* 0x001fe400078e0008 */
        /* <DEDUP_REMOVED lines=11> */
[----:B0-----:R-:W-:Y:S01]  /*196d0*/  @P2 MOV R6, R8 ;  /* 0x0000000800062202 */ /* 0x001fe20000000f00 */
[----:B------:R-:W-:-:S02]  /*196e0*/  @P2 IMAD.MOV.U32 R7, RZ, RZ, R9 ;  /* 0x000000ffff072224 */ /* 0x000fc400078e0009 */
[----:B------:R-:W-:Y:S01]  /*196f0*/  @P3 STG.E.U16 desc[UR36][R4.64+0x172], R117 ;  /* 0x0001727504003986 */ /* 0x000fe2000c101524 */
[----:B------:R-:W-:-:S03]  /*19700*/  F2FP.BF16.F32.PACK_AB R119, RZ, R119 ;  /* 0x00000077ff77723e */ /* 0x000fc600000010ff */
[----:B------:R0:W-:Y:S01]  /*19710*/  @P2 STG.E.U16 desc[UR36][R6.64+0x170], R118 ;  /* 0x0001707606002986 */ /* 0x0001e2000c101524 */
[C---:B------:R-:W-:Y:S02]  /*19720*/  ISETP.GT.AND P2, PT, R0.reuse, 0xc0, P0 ;  /* 0x000000c00000780c */ /* 0x040fe40000744270 */
[C---:B------:R-:W-:Y:S02]  /*19730*/  ISETP.GT.AND P4, PT, R0.reuse, 0xc0, P1 ;  /* 0x000000c00000780c */ /* 0x040fe40000f84270 */
[----:B------:R-:W-:Y:S01]  /*19740*/  ISETP.GT.AND P3, PT, R0, 0xc1, P1 ;  /* 0x000000c10000780c */ /* 0x000fe20000f64270 */
[----:B0-----:R-:W-:Y:S01]  /*19750*/  @P5 IMAD.MOV.U32 R6, RZ, RZ, R8 ;  /* 0x000000ffff065224 */ /* 0x001fe200078e0008 */
[----:B------:R-:W-:Y:S01]  /*19760*/  @P5 MOV R7, R9 ;  /* 0x0000000900075202 */ /* 0x000fe20000000f00 */
[-C--:B------:R-:W-:Y:S01]  /*19770*/  FMUL R120, R120, R2.reuse ;  /* 0x0000000278787220 */ /* 0x080fe20000400000 */
[----:B------:R-:W-:-:S03]  /*19780*/  FMUL R121, R121, R2 ;  /* 0x0000000279797220 */ /* 0x000fc60000400000 */
        /* <DEDUP_REMOVED lines=75> */
[----:B------:R-:W-:Y:S01]  /*19c40*/  ISETP.GT.AND P3, PT, R0, 0xe1, P1 ;  /* 0x000000e10000780c */ /* 0x000fe20000f64270 */
[----:B------:R-:W-:Y:S01]  /*19c50*/  FMUL R136, R136, R2 ;  /* 0x0000000288887220 */ /* 0x000fe20000400000 */
[----:B0-----:R-:W-:Y:S01]  /*19c60*/  @P5 MOV R6, R8 ;  /* 0x0000000800065202 */ /* 0x001fe20000000f00 */
[----:B------:R-:W-:Y:S02]  /*19c70*/  @P5 IMAD.MOV.U32 R7, RZ, RZ, R9 ;  /* 0x000000ffff075224 */ /* 0x000fe400078e0009 */
[-C--:B------:R-:W-:Y:S01]  /*19c80*/  FMUL R137, R137, R2.reuse ;  /* 0x0000000289897220 */ /* 0x080fe20000400000 */
[----:B------:R-:W-:-:S02]  /*19c90*/  FMUL R138, R138, R2 ;  /* 0x000000028a8a7220 */ /* 0x000fc40000400000 */
[----:B------:R0:W-:Y:S01]  /*19ca0*/  @P5 STG.E.U16 desc[UR36][R6.64+0x1b2], R135 ;  /* 0x0001b28706005986 */ /* 0x0001e2000c101524 */
[----:B------:R-:W-:Y:S02]  /*19cb0*/  ISETP.GT.AND P5, PT, R0, 0xe1, P0 ;  /* 0x000000e10000780c */ /* 0x000fe400007a4270 */
        /* <DEDUP_REMOVED lines=8> */
[----:B------:R-:W-:Y:S01]  /*19d40*/  ISETP.GT.AND P4, PT, R0, 0xe8, P1 ;  /* 0x000000e80000780c */ /* 0x000fe20000f84270 */
[-C--:B------:R-:W-:Y:S01]  /*19d50*/  FMUL R140, R140, R2.reuse ;  /* 0x000000028c8c7220 */ /* 0x080fe20000400000 */
[----:B------:R-:W-:Y:S01]  /*19d60*/  F2FP.BF16.F32.PACK_AB R139, RZ, R139 ;  /* 0x0000008bff8b723e */ /* 0x000fe200000010ff */
[----:B------:R0:W-:Y:S01]  /*19d70*/  @P2 STG.E.U16 desc[UR36][R6.64+0x1c0], R138 ;  /* 0x0001c08a06002986 */ /* 0x0001e2000c101524 */
[C---:B------:R-:W-:Y:S02]  /*19d80*/  ISETP.GT.AND P2, PT, R0.reuse, 0xe8, P0 ;  /* 0x000000e80000780c */ /* 0x040fe40000744270 */
[----:B------:R-:W-:Y:S01]  /*19d90*/  ISETP.GT.AND P3, PT, R0, 0xe9, P1 ;  /* 0x000000e90000780c */ /* 0x000fe20000f64270 */
[----:B------:R-:W-:Y:S01]  /*19da0*/  FMUL R141, R141, R2 ;  /* 0x000000028d8d7220 */ /* 0x000fe20000400000 */
[----:B------:R-:W-:Y:S01]  /*19db0*/  F2FP.BF16.F32.PACK_AB R140, RZ, R140 ;  /* 0x0000008cff8c723e */ /* 0x000fe200000010ff */
[----:B0-----:R-:W-:-:S02]  /*19dc0*/  @P5 IMAD.MOV.U32 R6, RZ, RZ, R8 ;  /* 0x000000ffff065224 */ /* 0x001fc400078e0008 */
[----:B------:R-:W-:Y:S02]  /*19dd0*/  @P5 IMAD.MOV.U32 R7, RZ, RZ, R9 ;  /* 0x000000ffff075224 */ /* 0x000fe400078e0009 */
[----:B------:R-:W-:-:S03]  /*19de0*/  FMUL R142, R142, R2 ;  /* 0x000000028e8e7220 */ /* 0x000fc60000400000 */
[----:B------:R0:W-:Y:S01]  /*19df0*/  @P5 STG.E.U16 desc[UR36][R6.64+0x1c2], R139 ;  /* 0x0001c28b06005986 */ /* 0x0001e2000c101524 */
[C---:B------:R-:W-:Y:S02]  /*19e00*/  ISETP.GT.AND P5, PT, R0.reuse, 0xe9, P0 ;  /* 0x000000e90000780c */ /* 0x040fe400007a4270 */
[----:B------:R-:W-:Y:S01]  /*19e10*/  F2FP.BF16.F32.PACK_AB R141, RZ, R141 ;  /* 0x0000008dff8d723e */ /* 0x000fe200000010ff */
[----:B------:R-:W-:Y:S01]  /*19e20*/  @P4 STG.E.U16 desc[UR36][R4.64+0x1d0], R140 ;  /* 0x0001d08c04004986 */ /* 0x000fe2000c101524 */
[----:B------:R-:W-:Y:S01]  /*19e30*/  ISETP.GT.AND P4, PT, R0, 0xf0, P1 ;  /* 0x000000f00000780c */ /* 0x000fe20000f84270 */
[----:B------:R-:W-:Y:S01]  /*19e40*/  FMUL R143, R143, R2 ;  /* 0x000000028f8f7220 */ /* 0x000fe20000400000 */
[----:B------:R-:W-:Y:S01]  /*19e50*/  F2FP.BF16.F32.PACK_AB R142, RZ, R142 ;  /* 0x0000008eff8e723e */ /* 0x000fe200000010ff */
[----:B------:R-:W-:Y:S01]  /*19e60*/  FMUL R144, R144, R2 ;  /* 0x0000000290907220 */ /* 0x000fe20000400000 */
[----:B------:R-:W-:Y:S01]  /*19e70*/  @P3 STG.E.U16 desc[UR36][R4.64+0x1d2], R141 ;  /* 0x0001d28d04003986 */ /* 0x000fe2000c101524 */
[----:B0-----:R-:W-:Y:S01]  /*19e80*/  @P2 MOV R6, R8 ;  /* 0x0000000800062202 */ /* 0x001fe20000000f00 */
[----:B------:R-:W-:Y:S01]  /*19e90*/  @P2 IMAD.MOV.U32 R7, RZ, RZ, R9 ;  /* 0x000000ffff072224 */ /* 0x000fe200078e0009 */
[----:B------:R-:W-:Y:S01]  /*19ea0*/  ISETP.GT.AND P3, PT, R0, 0xf1, P1 ;  /* 0x000000f10000780c */ /* 0x000fe20000f64270 */
[----:B------:R-:W-:Y:S01]  /*19eb0*/  FMUL R145, R145, R2 ;  /* 0x0000000291917220 */ /* 0x000fe20000400000 */
[----:B------:R-:W-:-:S02]  /*19ec0*/  F2FP.BF16.F32.PACK_AB R143, RZ, R143 ;  /* 0x0000008fff8f723e */ /* 0x000fc400000010ff */
[----:B------:R0:W-:Y:S01]  /*19ed0*/  @P2 STG.E.U16 desc[UR36][R6.64+0x1d0], R142 ;  /* 0x0001d08e06002986 */ /* 0x0001e2000c101524 */
[----:B------:R-:W-:Y:S02]  /*19ee0*/  F2FP.BF16.F32.PACK_AB R144, RZ, R144 ;  /* 0x00000090ff90723e */ /* 0x000fe400000010ff */
[----:B------:R-:W-:Y:S02]  /*19ef0*/  ISETP.GT.AND P2, PT, R0, 0xf0, P0 ;  /* 0x000000f00000780c */ /* 0x000fe40000744270 */
[----:B------:R-:W-:Y:S01]  /*19f00*/  F2FP.BF16.F32.PACK_AB R145, RZ, R145 ;  /* 0x00000091ff91723e */ /* 0x000fe200000010ff */
[----:B0-----:R-:W-:Y:S01]  /*19f10*/  @P5 IMAD.MOV.U32 R6, RZ, RZ, R8 ;  /* 0x000000ffff065224 */ /* 0x001fe200078e0008 */
[----:B------:R-:W-:Y:S01]  /*19f20*/  @P5 MOV R7, R9 ;  /* 0x0000000900075202 */ /* 0x000fe20000000f00 */
[----:B------:R-:W-:-:S04]  /*19f30*/  FMUL R146, R146, R2 ;  /* 0x0000000292927220 */ /* 0x000fc80000400000 */
[----:B------:R0:W-:Y:S04]  /*19f40*/  @P5 STG.E.U16 desc[UR36][R6.64+0x1d2], R143 ;  /* 0x0001d28f06005986 */ /* 0x0001e8000c101524 */
[----:B------:R-:W-:Y:S01]  /*19f50*/  @P4 STG.E.U16 desc[UR36][R4.64+0x1e0], R144 ;  /* 0x0001e09004004986 */ /* 0x000fe2000c101524 */
[----:B------:R-:W-:-:S03]  /*19f60*/  ISETP.GT.AND P4, PT, R0, 0xf1, P0 ;  /* 0x000000f10000780c */ /* 0x000fc60000784270 */
[----:B------:R-:W-:Y:S01]  /*19f70*/  @P3 STG.E.U16 desc[UR36][R4.64+0x1e2], R145 ;  /* 0x0001e29104003986 */ /* 0x000fe2000c101524 */
[C---:B------:R-:W-:Y:S02]  /*19f80*/  ISETP.GT.AND P3, PT, R0.reuse, 0xf8, P1 ;  /* 0x000000f80000780c */ /* 0x040fe40000f64270 */
[C---:B------:R-:W-:Y:S01]  /*19f90*/  ISETP.GT.AND P1, PT, R0.reuse, 0xf9, P1 ;  /* 0x000000f90000780c */ /* 0x040fe20000f24270 */
[----:B0-----:R-:W-:Y:S01]  /*19fa0*/  @P2 IMAD.MOV.U32 R6, RZ, RZ, R8 ;  /* 0x000000ffff062224 */ /* 0x001fe200078e0008 */
[----:B------:R-:W-:Y:S01]  /*19fb0*/  F2FP.BF16.F32.PACK_AB R146, RZ, R146 ;  /* 0x00000092ff92723e */ /* 0x000fe200000010ff */
[----:B------:R-:W-:Y:S01]  /*19fc0*/  @P2 IMAD.MOV.U32 R7, RZ, RZ, R9 ;  /* 0x000000ffff072224 */ /* 0x000fe200078e0009 */
[----:B------:R-:W-:Y:S01]  /*19fd0*/  ISETP.GT.AND P5, PT, R0, 0xf8, P0 ;  /* 0x000000f80000780c */ /* 0x000fe200007a4270 */
[-C--:B------:R-:W-:Y:S01]  /*19fe0*/  FMUL R147, R147, R2.reuse ;  /* 0x0000000293937220 */ /* 0x080fe20000400000 */
[-C--:B------:R-:W-:Y:S01]  /*19ff0*/  FMUL R148, R148, R2.reuse ;  /* 0x0000000294947220 */ /* 0x080fe20000400000 */
[----:B------:R-:W-:Y:S01]  /*1a000*/  FMUL R149, R149, R2 ;  /* 0x0000000295957220 */ /* 0x000fe20000400000 */
[----:B------:R0:W-:Y:S01]  /*1a010*/  @P2 STG.E.U16 desc[UR36][R6.64+0x1e0], R146 ;  /* 0x0001e09206002986 */ /* 0x0001e2000c101524 */
[----:B------:R-:W-:-:S02]  /*1a020*/  ISETP.GT.AND P0, PT, R0, 0xf9, P0 ;  /* 0x000000f90000780c */ /* 0x000fc40000704270 */
[----:B------:R-:W-:Y:S01]  /*1a030*/  F2FP.BF16.F32.PACK_AB R147, RZ, R147 ;  /* 0x00000093ff93723e */ /* 0x000fe200000010ff */
[----:B------:R-:W-:Y:S01]  /*1a040*/  FMUL R150, R150, R2 ;  /* 0x0000000296967220 */ /* 0x000fe20000400000 */
[----:B------:R-:W-:Y:S02]  /*1a050*/  F2FP.BF16.F32.PACK_AB R148, RZ, R148 ;  /* 0x00000094ff94723e */ /* 0x000fe400000010ff */
[----:B------:R-:W-:Y:S01]  /*1a060*/  F2FP.BF16.F32.PACK_AB R149, RZ, R149 ;  /* 0x00000095ff95723e */ /* 0x000fe200000010ff */
[----:B------:R-:W-:Y:S01]  /*1a070*/  FMUL R151, R151, R2 ;  /* 0x0000000297977220 */ /* 0x000fe20000400000 */
[----:B0-----:R-:W-:Y:S01]  /*1a080*/  @P4 MOV R6, R8 ;  /* 0x0000000800064202 */ /* 0x001fe20000000f00 */
[----:B------:R-:W-:Y:S01]  /*1a090*/  @P4 IMAD.MOV.U32 R7, RZ, RZ, R9 ;  /* 0x000000ffff074224 */ /* 0x000fe200078e0009 */
[----:B------:R-:W-:-:S04]  /*1a0a0*/  F2FP.BF16.F32.PACK_AB R150, RZ, R150 ;  /* 0x00000096ff96723e */ /* 0x000fc800000010ff */
[----:B------:R-:W-:Y:S01]  /*1a0b0*/  @P4 STG.E.U16 desc[UR36][R6.64+0x1e2], R147 ;  /* 0x0001e29306004986 */ /* 0x000fe2000c101524 */
[----:B------:R-:W-:-:S03]  /*1a0c0*/  F2FP.BF16.F32.PACK_AB R151, RZ, R151 ;  /* 0x00000097ff97723e */ /* 0x000fc600000010ff */
[----:B------:R-:W-:Y:S04]  /*1a0d0*/  @P3 STG.E.U16 desc[UR36][R4.64+0x1f0], R148 ;  /* 0x0001f09404003986 */ /* 0x000fe8000c101524 */
[----:B------:R0:W-:Y:S02]  /*1a0e0*/  @P1 STG.E.U16 desc[UR36][R4.64+0x1f2], R149 ;  /* 0x0001f29504001986 */ /* 0x0001e4000c101524 */
[----:B0-----:R-:W-:Y:S01]  /*1a0f0*/  @P5 IMAD.MOV.U32 R4, RZ, RZ, R8 ;  /* 0x000000ffff045224 */ /* 0x001fe200078e0008 */
[----:B------:R-:W-:-:S05]  /*1a100*/  @P5 MOV R5, R9 ;  /* 0x0000000900055202 */ /* 0x000fca0000000f00 */
[----:B------:R4:W-:Y:S04]  /*1a110*/  @P5 STG.E.U16 desc[UR36][R4.64+0x1f0], R150 ;  /* 0x0001f09604005986 */ /* 0x0009e8000c101524 */
[----:B------:R4:W-:Y:S02]  /*1a120*/  @P0 STG.E.U16 desc[UR36][R8.64+0x1f2], R151 ;  /* 0x0001f29708000986 */ /* 0x0009e4000c101524 */
.L_x_536:
[----:B------:R-:W-:Y:S05]  /*1a130*/  BSYNC B0 ;  /* 0x0000000000007941 */ /* 0x000fea0003800000 */
.L_x_28:
[----:B0---4-:R-:W4:Y:S01]  /*1a140*/  LDL.LU R4, [R1+0x200] ;  /* 0x0002000001047983 */ /* 0x011f220000300800 */
[----:B------:R-:W-:Y:S01]  /*1a150*/  ULDC UR4, c[0x0][0xc] ;  /* 0x0000030000047ab9 */ /* 0x000fe20000000800 */
[----:B------:R-:W-:Y:S01]  /*1a160*/  ULDC UR5, c[0x0][0x10] ;  /* 0x0000040000057ab9 */ /* 0x000fe20000000800 */
[----:B-----5:R-:W4:Y:S01]  /*1a170*/  LDC R3, c[0x0][0x14] ;  /* 0x00000500ff037b82 */ /* 0x020f220000000800 */
[----:B------:R-:W-:Y:S01]  /*1a180*/  UIMAD.WIDE.U32 UR4, UR4, UR5, URZ ;  /* 0x00000005040472a5 */ /* 0x000fe2000f8e003f */
[----:B------:R-:W-:Y:S01]  /*1a190*/  IMAD.MOV.U32 R5, RZ, RZ, R17 ;  /* 0x000000ffff057224 */ /* 0x000fe200078e0011 */
[----:B------:R-:W-:Y:S01]  /*1a1a0*/  UMOV UR42, 0xffffffff ;  /* 0xffffffff002a7882 */ /* 0x000fe20000000000 */
[----:B---3--:R-:W-:Y:S01]  /*1a1b0*/  PRMT R0, RZ, 0x7610, R0 ;  /* 0x00007610ff007816 */ /* 0x008fe20000000000 */
[----:B------:R-:W-:Y:S02]  /*1a1c0*/  IMAD.MOV.U32 R19, RZ, RZ, -0x1 ;  /* 0xffffffffff137424 */ /* 0x000fe400078e00ff */
[----:B----4-:R-:W-:-:S04]  /*1a1d0*/  IMAD.WIDE.U32 R4, R3, UR4, R4 ;  /* 0x0000000403047c25 */ /* 0x010fc8000f8e0004 */
[----:B------:R-:W-:Y:S01]  /*1a1e0*/  IMAD R3, R3, UR5, RZ ;  /* 0x0000000503037c24 */ /* 0x000fe2000f8e02ff */
[----:B------:R-:W-:Y:S01]  /*1a1f0*/  MOV R23, R4 ;  /* 0x0000000400177202 */ /* 0x000fe20000000f00 */
[----:B------:R-:W-:Y:S02]  /*1a200*/  ULDC.64 UR4, c[0x0][0x650] ;  /* 0x0001940000047ab9 */ /* 0x000fe40000000a00 */
[----:B------:R-:W-:Y:S01]  /*1a210*/  IMAD.IADD R17, R5, 0x1, R3 ;  /* 0x0000000105117824 */ /* 0x000fe200078e0203 */
[----:B------:R-:W-:Y:S01]  /*1a220*/  ISETP.GE.U32.AND P0, PT, R4, UR4, PT ;  /* 0x0000000404007c0c */ /* 0x000fe2000bf06070 */
[----:B------:R0:W-:Y:S03]  /*1a230*/  STL [R1+0x200], R23 ;  /* 0x0002001701007387 */ /* 0x0001e60000100800 */
[----:B------:R-:W-:-:S13]  /*1a240*/  ISETP.GE.U32.AND.EX P0, PT, R17, UR5, PT, P0 ;  /* 0x0000000511007c0c */ /* 0x000fda000bf06100 */
[----:B0-----:R-:W-:Y:S05]  /*1a250*/  @P0 BRA `(.L_x_537) ;  /* 0x0000000400700947 */ /* 0x001fea0003800000 */
[----:B------:R-:W0:Y:S01]  /*1a260*/  S2R R18, SR_CTAID.X ;  /* 0x0000000000127919 */ /* 0x000e220000002500 */
[----:B------:R-:W3:Y:S01]  /*1a270*/  LDC.64 R10, c[0x0][0x628] ;  /* 0x00018a00ff0a7b82 */ /* 0x000ee20000000a00 */
[----:B------:R-:W-:Y:S01]  /*1a280*/  ULDC UR4, c[0x0][0x150] ;  /* 0x0000540000047ab9 */ /* 0x000fe20000000800 */
[----:B------:R-:W-:Y:S01]  /*1a290*/  IMAD.MOV.U32 R8, RZ, RZ, R23 ;  /* 0x000000ffff087224 */ /* 0x000fe200078e0017 */
[----:B------:R-:W4:Y:S01]  /*1a2a0*/  S2R R20, SR_CTAID.Y ;  /* 0x0000000000147919 */ /* 0x000f220000002600 */
[----:B------:R-:W-:-:S04]  /*1a2b0*/  MOV R9, R17 ;  /* 0x0000001100097202 */ /* 0x000fc80000000f00 */
[----:B------:R-:W4:Y:S08]  /*1a2c0*/  LDC R21, c[0x0][0x144] ;  /* 0x00005100ff157b82 */ /* 0x000f300000000800 */
[----:B-12---:R-:W1:Y:S08]  /*1a2d0*/  LDC R12, c[0x0][0x630] ;  /* 0x00018c00ff0c7b82 */ /* 0x006e700000000800 */
[----:B------:R-:W2:Y:S01]  /*1a2e0*/  LDC.64 R14, c[0x0][0x620] ;  /* 0x00018800ff0e7b82 */ /* 0x000ea20000000a00 */
[----:B---3--:R-:W-:-:S04]  /*1a2f0*/  ISETP.NE.U32.AND P0, PT, R10, RZ, PT ;  /* 0x000000ff0a00720c */ /* 0x008fc80003f05070 */
[----:B------:R-:W-:Y:S02]  /*1a300*/  ISETP.NE.AND.EX P0, PT, R11, RZ, PT, P0 ;  /* 0x000000ff0b00720c */ /* 0x000fe40003f05300 */
[----:B0-----:R-:W-:-:S05]  /*1a310*/  I2FP.F32.U32 R0, R18 ;  /* 0x0000001200007245 */ /* 0x001fca0000201000 */
[----:B------:R-:W-:-:S04]  /*1a320*/  FMUL R0, R0, UR4 ;  /* 0x0000000400007c20 */ /* 0x000fc80008400000 */
[----:B------:R0:W3:Y:S02]  /*1a330*/  F2I.U32.TRUNC.NTZ R19, R0 ;  /* 0x0000000000137305 */ /* 0x0000e4000020f000 */
[----:B-1--4-:R-:W-:Y:S05]  /*1a340*/  @!P0 BRA `(.L_x_538) ;  /* 0x0000000000288947 */ /* 0x012fea0003800000 */
[----:B0-----:R-:W0:Y:S02]  /*1a350*/  LDC R0, c[0x0][0x634] ;  /* 0x00018d00ff007b82 */ /* 0x001e240000000800 */
        /* <DEDUP_REMOVED lines=9> */
.L_x_538:
[-CC-:B------:R-:W-:Y:S01]  /*1a3f0*/  SHF.R.U64 R28, R8, R12.reuse, R9.reuse ;  /* 0x0000000c081c7219 */ /* 0x180fe20000001209 */
[----:B------:R-:W1:Y:S01]  /*1a400*/  LDC.64 R24, c[0x0][0x640] ;  /* 0x00019000ff187b82 */ /* 0x000e620000000a00 */
[----:B0-----:R-:W-:Y:S01]  /*1a410*/  SHF.R.U32.HI R0, RZ, R12, R9 ;  /* 0x0000000cff007219 */ /* 0x001fe20000011609 */
[----:B---3--:R-:W-:Y:S01]  /*1a420*/  IMAD.MOV R19, RZ, RZ, -R19 ;  /* 0x000000ffff137224 */ /* 0x008fe200078e0a13 */
[----:B------:R-:W-:Y:S01]  /*1a430*/  IADD3 R3, P0, RZ, -R28, RZ ;  /* 0x8000001cff037210 */ /* 0x000fe20007f1e0ff */
[----:B------:R-:W-:Y:S01]  /*1a440*/  ULDC UR4, c[0x0][0x154] ;  /* 0x0000550000047ab9 */ /* 0x000fe20000000800 */
[----:B------:R-:W-:Y:S01]  /*1a450*/  MOV R4, R23 ;  /* 0x0000001700047202 */ /* 0x000fe20000000f00 */
[----:B------:R-:W-:Y:S02]  /*1a460*/  IMAD R19, R21, R19, R18 ;  /* 0x0000001315137224 */ /* 0x000fe400078e0212 */
[----:B------:R-:W0:Y:S01]  /*1a470*/  LDC R6, c[0x0][0x618] ;  /* 0x00018600ff067b82 */ /* 0x000e220000000800 */
[----:B------:R-:W-:-:S02]  /*1a480*/  IMAD.X R5, RZ, RZ, ~R0, P0 ;  /* 0x000000ffff057224 */ /* 0x000fc400000e0e00 */
[----:B------:R-:W-:Y:S02]  /*1a490*/  IMAD.MOV.U32 R7, RZ, RZ, 0x1 ;  /* 0x00000001ff077424 */ /* 0x000fe400078e00ff */
[-C--:B--2---:R-:W-:Y:S02]  /*1a4a0*/  IMAD R0, R5, R14.reuse, RZ ;  /* 0x0000000e05007224 */ /* 0x084fe400078e02ff */
[----:B------:R-:W-:Y:S01]  /*1a4b0*/  IMAD.MOV.U32 R5, RZ, RZ, R17 ;  /* 0x000000ffff057224 */ /* 0x000fe200078e0011 */
[----:B------:R-:W2:Y:S01]  /*1a4c0*/  LDC R8, c[0x0][0x608] ;  /* 0x00018200ff087b82 */ /* 0x000ea20000000800 */
[----:B------:R-:W-:-:S04]  /*1a4d0*/  IMAD.WIDE.U32 R4, R3, R14, R4 ;  /* 0x0000000e03047225 */ /* 0x000fc800078e0004 */
[----:B------:R-:W-:-:S03]  /*1a4e0*/  IMAD R3, R3, R15, R0 ;  /* 0x0000000f03037224 */ /* 0x000fc600078e0200 */
[----:B------:R-:W3:Y:S01]  /*1a4f0*/  LDC R22, c[0x0][0x658] ;  /* 0x00019600ff167b82 */ /* 0x000ee20000000800 */
[----:B------:R-:W-:Y:S01]  /*1a500*/  I2FP.F32.U32 R0, R20 ;  /* 0x0000001400007245 */ /* 0x000fe20000201000 */
[----:B------:R-:W-:Y:S01]  /*1a510*/  IMAD.IADD R3, R5, 0x1, R3 ;  /* 0x0000000105037824 */ /* 0x000fe200078e0203 */
[----:B-1----:R-:W-:-:S03]  /*1a520*/  ISETP.NE.U32.AND P0, PT, R24, RZ, PT ;  /* 0x000000ff1800720c */ /* 0x002fc60003f05070 */
[----:B------:R-:W-:Y:S01]  /*1a530*/  FMUL R0, R0, UR4 ;  /* 0x0000000400007c20 */ /* 0x000fe20008400000 */
[----:B------:R-:W-:Y:S01]  /*1a540*/  MOV R5, 0xffffffff ;  /* 0xffffffff00057802 */ /* 0x000fe20000000f00 */
[----:B------:R-:W1:Y:S01]  /*1a550*/  LDC R15, c[0x0][0x148] ;  /* 0x00005200ff0f7b82 */ /* 0x000e620000000800 */
[-CC-:B0-----:R-:W-:Y:S01]  /*1a560*/  SHF.R.U64 R12, R4, R6.reuse, R3.reuse ;  /* 0x00000006040c7219 */ /* 0x181fe20000001203 */
[----:B------:R0:W4:Y:S01]  /*1a570*/  F2I.U32.TRUNC.NTZ R13, R0 ;  /* 0x00000000000d7305 */ /* 0x000122000020f000 */
[----:B------:R-:W-:Y:S02]  /*1a580*/  ISETP.NE.AND.EX P0, PT, R25, RZ, PT, P0 ;  /* 0x000000ff1900720c */ /* 0x000fe40003f05300 */
[----:B------:R-:W-:-:S03]  /*1a590*/  SHF.R.U32.HI R3, RZ, R6, R3 ;  /* 0x00000006ff037219 */ /* 0x000fc60000011603 */
[----:B------:R-:W0:Y:S01]  /*1a5a0*/  LDC R18, c[0x0][0x600] ;  /* 0x00018000ff127b82 */ /* 0x000e220000000800 */
[-CC-:B--2---:R-:W-:Y:S02]  /*1a5b0*/  SHF.R.U64 R10, R12, R8.reuse, R3.reuse ;  /* 0x000000080c0a7219 */ /* 0x184fe40000001203 */
[----:B------:R-:W-:-:S05]  /*1a5c0*/  SHF.R.U32.HI R3, RZ, R8, R3 ;  /* 0x00000008ff037219 */ /* 0x000fca0000011603 */
[----:B------:R-:W2:Y:S01]  /*1a5d0*/  LDC R23, c[0x0][0x648] ;  /* 0x00019200ff177b82 */ /* 0x000ea20000000800 */
[-C--:B---3--:R-:W-:Y:S02]  /*1a5e0*/  SHF.L.U32 R4, R5, R22.reuse, RZ ;  /* 0x0000001605047219 */ /* 0x088fe400000006ff */
[--C-:B------:R-:W-:Y:S02]  /*1a5f0*/  SHF.R.U64 R14, R10, R22, R3.reuse ;  /* 0x000000160a0e7219 */ /* 0x100fe40000001203 */
[----:B------:R-:W-:Y:S02]  /*1a600*/  LOP3.LUT R21, RZ, R4, RZ, 0x33, !PT ;  /* 0x00000004ff157212 */ /* 0x000fe400078e33ff */
[-C--:B------:R-:W-:Y:S01]  /*1a610*/  SHF.R.U32.HI R5, RZ, R22.reuse, R3 ;  /* 0x00000016ff057219 */ /* 0x080fe20000011603 */
[----:B------:R-:W3:Y:S01]  /*1a620*/  LDC R26, c[0x0][0x638] ;  /* 0x00018e00ff1a7b82 */ /* 0x000ee20000000800 */
[----:B------:R-:W-:Y:S01]  /*1a630*/  SHF.L.U32 R162, R7, R22, RZ ;  /* 0x0000001607a27219 */ /* 0x000fe200000006ff */
[----:B------:R-:W-:-:S06]  /*1a640*/  IMAD.MOV.U32 R4, RZ, RZ, R14 ;  /* 0x000000ffff047224 */ /* 0x000fcc00078e000e */
[----:B------:R-:W0:Y:S01]  /*1a650*/  LDC R27, c[0x0][0x610] ;  /* 0x00018400ff1b7b82 */ /* 0x000e220000000800 */
[----:B----4-:R-:W-:Y:S05]  /*1a660*/  @!P0 BRA `(.L_x_539) ;  /* 0x0000000000288947 */ /* 0x010fea0003800000 */
[----:B------:R-:W4:Y:S02]  /*1a670*/  LDC R3, c[0x0][0x64c] ;  /* 0x00019300ff037b82 */ /* 0x000f240000000800 */
[----:B----4-:R-:W-:-:S04]  /*1a680*/  IADD3 R3, P0, R14, R3, RZ ;  /* 0x000000030e037210 */ /* 0x010fc80007f1e0ff */
[----:B------:R-:W-:-:S05]  /*1a690*/  IADD3.X R11, RZ, R5, RZ, P0, !PT ;  /* 0x00000005ff0b7210 */ /* 0x000fca00007fe4ff */
[----:B------:R-:W-:-:S04]  /*1a6a0*/  IMAD.WIDE.U32 R4, R11, R24, RZ ;  /* 0x000000180b047225 */ /* 0x000fc800078e00ff */
[----:B------:R-:W-:-:S04]  /*1a6b0*/  IMAD.WIDE.U32 R6, P0, R3, R25, R4 ;  /* 0x0000001903067225 */ /* 0x000fc80007800004 */
[----:B------:R-:W-:-:S04]  /*1a6c0*/  IMAD.WIDE.U32 R4, R3, R24, RZ ;  /* 0x0000001803047225 */ /* 0x000fc800078e00ff */
[----:B------:R-:W-:Y:S01]  /*1a6d0*/  IMAD.X R9, RZ, RZ, RZ, P0 ;  /* 0x000000ffff097224 */ /* 0x000fe200000e06ff */
[----:B------:R-:W-:Y:S01]  /*1a6e0*/  IADD3 RZ, P0, R5, R6, RZ ;  /* 0x0000000605ff7210 */ /* 0x000fe20007f1e0ff */
[----:B------:R-:W-:-:S04]  /*1a6f0*/  IMAD.MOV.U32 R8, RZ, RZ, R7 ;  /* 0x000000ffff087224 */ /* 0x000fc800078e0007 */
[----:B------:R-:W-:-:S08]  /*1a700*/  IMAD.WIDE.U32.X R4, R11, R25, R8, P0 ;  /* 0x000000190b047225 */ /* 0x000fd000000e0408 */
.L_x_539:
[----:B------:R-:W4:Y:S01]  /*1a710*/  LDC R3, c[0x0][0x65c] ;  /* 0x00019700ff037b82 */ /* 0x000f220000000800 */
[----:B0-2---:R-:W-:Y:S01]  /*1a720*/  SHF.R.U64 R0, R4, R23, R5 ;  /* 0x0000001704007219 */ /* 0x005fe20000001205 */
[----:B------:R-:W-:Y:S01]  /*1a730*/  VIADD R5, R18, 0xffffffff ;  /* 0xffffffff12057836 */ /* 0x000fe20000000000 */
[----:B------:R-:W-:Y:S02]  /*1a740*/  LOP3.LUT R7, R10, R21, RZ, 0xc0, !PT ;  /* 0x000000150a077212 */ /* 0x000fe400078ec0ff */
[----:B------:R-:W-:Y:S02]  /*1a750*/  IADD3 R13, -R13, RZ, RZ ;  /* 0x000000ff0d0d7210 */ /* 0x000fe40007ffe1ff */
[----:B------:R-:W-:Y:S01]  /*1a760*/  LOP3.LUT R5, R12, R5, RZ, 0xc0, !PT ;  /* 0x000000050c057212 */ /* 0x000fe200078ec0ff */
[----:B------:R-:W-:Y:S01]  /*1a770*/  IMAD R162, R162, R0, R7 ;  /* 0x00000000a2a27224 */ /* 0x000fe200078e0207 */
[----:B------:R-:W-:Y:S02]  /*1a780*/  R2UR UR42, R28 ;  /* 0x000000001c2a72ca */ /* 0x000fe400000e0000 */
[----:B----4-:R-:W-:Y:S01]  /*1a790*/  ISETP.NE.AND P0, PT, R3, 0x1, PT ;  /* 0x000000010300780c */ /* 0x010fe20003f05270 */
[----:B------:R-:W-:-:S04]  /*1a7a0*/  IMAD.MOV R3, RZ, RZ, -R0 ;  /* 0x000000ffff037224 */ /* 0x000fc800078e0a00 */
[----:B---3--:R-:W-:-:S04]  /*1a7b0*/  IMAD R0, R3, R26, R14 ;  /* 0x0000001a03007224 */ /* 0x008fc800078e020e */
[----:B------:R-:W-:Y:S01]  /*1a7c0*/  IMAD R3, R0, R18, R5 ;  /* 0x0000001200037224 */ /* 0x000fe200078e0205 */
[----:B------:R-:W-:-:S03]  /*1a7d0*/  MOV R0, 0x1 ;  /* 0x0000000100007802 */ /* 0x000fc60000000f00 */
[----:B-1----:R-:W-:-:S04]  /*1a7e0*/  @P0 IMAD R19, R15, R13, R20 ;  /* 0x0000000d0f130224 */ /* 0x002fc800078e0214 */
[----:B------:R-:W-:-:S05]  /*1a7f0*/  IMAD R162, R162, R27, R19 ;  /* 0x0000001ba2a27224 */ /* 0x000fca00078e0213 */
[----:B------:R-:W-:Y:S02]  /*1a800*/  SEL R19, R3, R162, !P0 ;  /* 0x000000a203137207 */ /* 0x000fe40004000000 */
[----:B------:R-:W-:-:S07]  /*1a810*/  SEL R162, R162, R3, !P0 ;  /* 0x00000003a2a27207 */ /* 0x000fce0004000000 */
.L_x_537:
[----:B------:R-:W-:Y:S01]  /*1a820*/  LOP3.LUT P0, RZ, R0, 0xff, RZ, 0xc0, !PT ;  /* 0x000000ff00ff7812 */ /* 0x000fe2000780c0ff */
[----:B------:R-:W-:-:S12]  /*1a830*/  IMAD.MOV.U32 R22, RZ, RZ, R162 ;  /* 0x000000ffff167224 */ /* 0x000fd800078e00a2 */
[----:B------:R-:W-:Y:S05]  /*1a840*/  @P0 BRA `(.L_x_540) ;  /* 0xfffffe6400cc0947 */ /* 0x000fea000383ffff */
[----:B------:R-:W-:Y:S05]  /*1a850*/  EXIT ;  /* 0x000000000000794d */ /* 0x000fea0003800000 */
.L_x_3:
[----:B------:R-:W2:Y:S01]  /*1a860*/  LDL R16, [R1+0x200] ;  /* 0x0002000001107983 */ /* 0x000ea20000100800 */
[----:B------:R-:W-:Y:S01]  /*1a870*/  ULDC.64 UR4, c[0x0][0x650] ;  /* 0x0001940000047ab9 */ /* 0x000fe20000000a00 */
[----:B------:R-:W-:Y:S01]  /*1a880*/  PRMT R4, RZ, 0x7610, R4 ;  /* 0x00007610ff047816 */ /* 0x000fe20000000004 */
[----:B------:R-:W-:Y:S01]  /*1a890*/  IMAD.MOV.U32 R5, RZ, RZ, -0x1 ;  /* 0xffffffffff057424 */ /* 0x000fe200078e00ff */
[----:B------:R-:W-:Y:S01]  /*1a8a0*/  MOV R7, 0xffffffff ;  /* 0xffffffff00077802 */ /* 0x000fe20000000f00 */
[----:B------:R-:W-:Y:S01]  /*1a8b0*/  IMAD.MOV.U32 R6, RZ, RZ, -0x1 ;  /* 0xffffffffff067424 */ /* 0x000fe200078e00ff */
[----:B--2---:R-:W-:-:S04]  /*1a8c0*/  ISETP.GE.U32.AND P0, PT, R16, UR4, PT ;  /* 0x0000000410007c0c */ /* 0x004fc8000bf06070 */
[----:B------:R-:W-:-:S13]  /*1a8d0*/  ISETP.GE.U32.AND.EX P0, PT, R17, UR5, PT, P0 ;  /* 0x0000000511007c0c */ /* 0x000fda000bf06100 */
[----:B------:R-:W-:Y:S05]  /*1a8e0*/  @P0 BRA `(.L_x_541) ;  /* 0x0000000400600947 */ /* 0x000fea0003800000 */
[----:B------:R-:W0:Y:S01]  /*1a8f0*/  LDC.64 R10, c[0x0][0x628] ;  /* 0x00018a00ff0a7b82 */ /* 0x000e220000000a00 */
[----:B------:R-:W-:Y:S01]  /*1a900*/  IMAD.MOV.U32 R8, RZ, RZ, R16 ;  /* 0x000000ffff087224 */ /* 0x000fe200078e0010 */
[----:B------:R-:W-:-:S06]  /*1a910*/  MOV R9, R17 ;  /* 0x0000001100097202 */ /* 0x000fcc0000000f00 */
        /* <DEDUP_REMOVED lines=15> */
.L_x_542:
[--C-:B------:R-:W-:Y:S01]  /*1aa10*/  SHF.R.U64 R10, R8, R12, R9.reuse ;  /* 0x0000000c080a7219 */ /* 0x100fe20000001209 */
[----:B------:R-:W0:Y:S01]  /*1aa20*/  LDC R18, c[0x0][0x618] ;  /* 0x00018600ff127b82 */ /* 0x000e220000000800 */
[----:B------:R-:W-:Y:S01]  /*1aa30*/  I2FP.F32.U32 R4, R2 ;  /* 0x0000000200047245 */ /* 0x000fe20000201000 */
[----:B------:R-:W-:Y:S01]  /*1aa40*/  ULDC UR4, c[0x0][0x150] ;  /* 0x0000540000047ab9 */ /* 0x000fe20000000800 */
[----:B------:R-:W-:Y:S02]  /*1aa50*/  SHF.R.U32.HI R3, RZ, R12, R9 ;  /* 0x0000000cff037219 */ /* 0x000fe40000011609 */
[----:B------:R-:W-:Y:S01]  /*1aa60*/  IADD3 R7, P0, RZ, -R10, RZ ;  /* 0x8000000aff077210 */ /* 0x000fe20007f1e0ff */
[----:B------:R-:W-:Y:S01]  /*1aa70*/  FMUL R9, R4, UR4 ;  /* 0x0000000404097c20 */ /* 0x000fe20008400000 */
[----:B------:R-:W-:Y:S01]  /*1aa80*/  ULDC UR4, c[0x0][0x154] ;  /* 0x0000550000047ab9 */ /* 0x000fe20000000800 */
[----:B------:R-:W1:Y:S02]  /*1aa90*/  LDC.64 R20, c[0x0][0x640] ;  /* 0x00019000ff147b82 */ /* 0x000e640000000a00 */
[----:B------:R-:W-:-:S02]  /*1aaa0*/  IMAD.X R3, RZ, RZ, ~R3, P0 ;  /* 0x000000ffff037224 */ /* 0x000fc400000e0e03 */
[----:B------:R-:W2:Y:S01]  /*1aab0*/  F2I.U32.TRUNC.NTZ R9, R9 ;  /* 0x0000000900097305 */ /* 0x000ea2000020f000 */
[----:B------:R-:W-:-:S03]  /*1aac0*/  IMAD.WIDE.U32 R4, R7, R14, R16 ;  /* 0x0000000e07047225 */ /* 0x000fc600078e0010 */
[----:B------:R-:W3:Y:S01]  /*1aad0*/  LDC R11, c[0x0][0x144] ;  /* 0x00005100ff0b7b82 */ /* 0x000ee20000000800 */
[----:B------:R-:W-:-:S04]  /*1aae0*/  IMAD R6, R3, R14, RZ ;  /* 0x0000000e03067224 */ /* 0x000fc800078e02ff */
[----:B------:R-:W-:Y:S02]  /*1aaf0*/  IMAD R3, R7, R15, R6 ;  /* 0x0000000f07037224 */ /* 0x000fe400078e0206 */
[----:B------:R-:W-:Y:S01]  /*1ab00*/  IMAD.MOV.U32 R6, RZ, RZ, -0x1 ;  /* 0xffffffffff067424 */ /* 0x000fe200078e00ff */
[----:B------:R-:W4:Y:S01]  /*1ab10*/  LDC R12, c[0x0][0x608] ;  /* 0x00018200ff0c7b82 */ /* 0x000f220000000800 */
[----:B------:R-:W-:Y:S01]  /*1ab20*/  IMAD.IADD R3, R5, 0x1, R3 ;  /* 0x0000000105037824 */ /* 0x000fe200078e0203 */
[----:B------:R-:W-:-:S04]  /*1ab30*/  I2FP.F32.U32 R5, R0 ;  /* 0x0000000000057245 */ /* 0x000fc80000201000 */
[-CC-:B0-----:R-:W-:Y:S01]  /*1ab40*/  SHF.R.U64 R8, R4, R18.reuse, R3.reuse ;  /* 0x0000001204087219 */ /* 0x181fe20000001203 */
[----:B------:R-:W-:Y:S01]  /*1ab50*/  FMUL R5, R5, UR4 ;  /* 0x0000000405057c20 */ /* 0x000fe20008400000 */
[----:B------:R-:W0:Y:S01]  /*1ab60*/  LDC R7, c[0x0][0x658] ;  /* 0x00019600ff077b82 */ /* 0x000e220000000800 */
[----:B--2---:R-:W-:Y:S02]  /*1ab70*/  IADD3 R4, -R9, RZ, RZ ;  /* 0x000000ff09047210 */ /* 0x004fe40007ffe1ff */
[----:B-1----:R-:W-:Y:S02]  /*1ab80*/  ISETP.NE.U32.AND P0, PT, R20, RZ, PT ;  /* 0x000000ff1400720c */ /* 0x002fe40003f05070 */
[----:B------:R-:W-:Y:S02]  /*1ab90*/  SHF.R.U32.HI R3, RZ, R18, R3 ;  /* 0x00000012ff037219 */ /* 0x000fe40000011603 */
[----:B------:R-:W-:Y:S01]  /*1aba0*/  ISETP.NE.AND.EX P0, PT, R21, RZ, PT, P0 ;  /* 0x000000ff1500720c */ /* 0x000fe20003f05300 */
[----:B------:R-:W1:Y:S01]  /*1abb0*/  LDC R15, c[0x0][0x148] ;  /* 0x00005200ff0f7b82 */ /* 0x000e620000000800 */
[----:B---3--:R-:W-:-:S02]  /*1abc0*/  IMAD R19, R11, R4, R2 ;  /* 0x000000040b137224 */ /* 0x008fc400078e0202 */
[----:B------:R-:W-:-:S05]  /*1abd0*/  IMAD.MOV.U32 R4, RZ, RZ, 0x1 ;  /* 0x00000001ff047424 */ /* 0x000fca00078e00ff */
[----:B------:R-:W2:Y:S01]  /*1abe0*/  LDC R14, c[0x0][0x600] ;  /* 0x00018000ff0e7b82 */ /* 0x000ea20000000800 */
[-CC-:B----4-:R-:W-:Y:S02]  /*1abf0*/  SHF.R.U64 R11, R8, R12.reuse, R3.reuse ;  /* 0x0000000c080b7219 */ /* 0x190fe40000001203 */
[----:B------:R-:W-:Y:S02]  /*1ac00*/  SHF.R.U32.HI R2, RZ, R12, R3 ;  /* 0x0000000cff027219 */ /* 0x000fe40000011603 */
[----:B------:R3:W4:Y:S03]  /*1ac10*/  F2I.U32.TRUNC.NTZ R12, R5 ;  /* 0x00000005000c7305 */ /* 0x000726000020f000 */
[----:B------:R-:W1:Y:S01]  /*1ac20*/  LDC R16, c[0x0][0x648] ;  /* 0x00019200ff107b82 */ /* 0x000e620000000800 */
[-C--:B0-----:R-:W-:Y:S02]  /*1ac30*/  SHF.L.U32 R6, R6, R7.reuse, RZ ;  /* 0x0000000706067219 */ /* 0x081fe400000006ff */
[----:B------:R-:W-:-:S02]  /*1ac40*/  SHF.R.U64 R13, R11, R7, R2 ;  /* 0x000000070b0d7219 */ /* 0x000fc40000001202 */
[-C--:B------:R-:W-:Y:S02]  /*1ac50*/  SHF.R.U32.HI R3, RZ, R7.reuse, R2 ;  /* 0x00000007ff037219 */ /* 0x080fe40000011602 */
[----:B------:R-:W-:Y:S01]  /*1ac60*/  SHF.L.U32 R18, R4, R7, RZ ;  /* 0x0000000704127219 */ /* 0x000fe200000006ff */
[----:B------:R-:W0:Y:S01]  /*1ac70*/  LDC R22, c[0x0][0x638] ;  /* 0x00018e00ff167b82 */ /* 0x000e220000000800 */
[----:B------:R-:W-:Y:S02]  /*1ac80*/  LOP3.LUT R24, RZ, R6, RZ, 0x33, !PT ;  /* 0x00000006ff187212 */ /* 0x000fe400078e33ff */
[----:B------:R-:W-:-:S05]  /*1ac90*/  MOV R2, R13 ;  /* 0x0000000d00027202 */ /* 0x000fca0000000f00 */
[----:B------:R-:W0:Y:S01]  /*1aca0*/  LDC R23, c[0x0][0x610] ;  /* 0x00018400ff177b82 */ /* 0x000e220000000800 */
[----:B---34-:R-:W-:Y:S05]  /*1acb0*/  @!P0 BRA `(.L_x_543) ;  /* 0x0000000000288947 */ /* 0x018fea0003800000 */
[----:B------:R-:W3:Y:S02]  /*1acc0*/  LDC R2, c[0x0][0x64c] ;  /* 0x00019300ff027b82 */ /* 0x000ee40000000800 */
[----:B---3--:R-:W-:-:S05]  /*1acd0*/  IADD3 R7, P0, R13, R2, RZ ;  /* 0x000000020d077210 */ /* 0x008fca0007f1e0ff */
        /* <DEDUP_REMOVED lines=8> */
.L_x_543:
[----:B------:R-:W3:Y:S01]  /*1ad60*/  LDC R4, c[0x0][0x65c] ;  /* 0x00019700ff047b82 */ /* 0x000ee20000000800 */
[----:B-1----:R-:W-:Y:S01]  /*1ad70*/  SHF.R.U64 R3, R2, R16, R3 ;  /* 0x0000001002037219 */ /* 0x002fe20000001203 */
[----:B--2---:R-:W-:Y:S01]  /*1ad80*/  VIADD R5, R14, 0xffffffff ;  /* 0xffffffff0e057836 */ /* 0x004fe20000000000 */
[----:B------:R-:W-:Y:S01]  /*1ad90*/  LOP3.LUT R2, R11, R24, RZ, 0xc0, !PT ;  /* 0x000000180b027212 */ /* 0x000fe200078ec0ff */
[----:B------:R-:W-:Y:S02]  /*1ada0*/  IMAD.MOV R12, RZ, RZ, -R12 ;  /* 0x000000ffff0c7224 */ /* 0x000fe400078e0a0c */
[----:B------:R-:W-:Y:S02]  /*1adb0*/  IMAD.MOV.U32 R6, RZ, RZ, R10 ;  /* 0x000000ffff067224 */ /* 0x000fe400078e000a */
[----:B------:R-:W-:Y:S01]  /*1adc0*/  IMAD R2, R18, R3, R2 ;  /* 0x0000000312027224 */ /* 0x000fe200078e0202 */
[----:B---3--:R-:W-:Y:S02]  /*1add0*/  ISETP.NE.AND P0, PT, R4, 0x1, PT ;  /* 0x000000010400780c */ /* 0x008fe40003f05270 */
[----:B------:R-:W-:-:S02]  /*1ade0*/  IADD3 R4, -R3, RZ, RZ ;  /* 0x000000ff03047210 */ /* 0x000fc40007ffe1ff */
[----:B------:R-:W-:-:S09]  /*1adf0*/  LOP3.LUT R3, R8, R5, RZ, 0xc0, !PT ;  /* 0x0000000508037212 */ /* 0x000fd200078ec0ff */
[----:B------:R-:W-:Y:S02]  /*1ae00*/  @P0 IMAD R19, R15, R12, R0 ;  /* 0x0000000c0f130224 */ /* 0x000fe400078e0200 */
[----:B0-----:R-:W-:Y:S02]  /*1ae10*/  IMAD R0, R4, R22, R13 ;  /* 0x0000001604007224 */ /* 0x001fe400078e020d */
[----:B------:R-:W-:Y:S02]  /*1ae20*/  IMAD R5, R2, R23, R19 ;  /* 0x0000001702057224 */ /* 0x000fe400078e0213 */
[----:B------:R-:W-:Y:S02]  /*1ae30*/  IMAD R0, R0, R14, R3 ;  /* 0x0000000e00007224 */ /* 0x000fe400078e0203 */
[----:B------:R-:W-:-:S03]  /*1ae40*/  IMAD.MOV.U32 R4, RZ, RZ, 0x1 ;  /* 0x00000001ff047424 */ /* 0x000fc600078e00ff */
[----:B------:R-:W-:Y:S02]  /*1ae50*/  SEL R7, R0, R5, !P0 ;  /* 0x0000000500077207 */ /* 0x000fe40004000000 */
[----:B------:R-:W-:-:S07]  /*1ae60*/  SEL R5, R5, R0, !P0 ;  /* 0x0000000005057207 */ /* 0x000fce0004000000 */
.L_x_541:
[----:B------:R-:W-:-:S08]  /*1ae70*/  NOP ;  /* 0x0000000000007918 */ /* 0x000fd00000000000 */
[----:B------:R-:W0:-:S00]  /*1ae80*/  USETMAXREG.DEALLOC.CTAPOOL 0x28 ;  /* 0x00000028000079c8 */ /* 0x000e0000080e0500 */
[----:B------:R-:W-:-:S13]  /*1ae90*/  ISETP.NE.AND P0, PT, RZ, UR8, PT ;  /* 0x00000008ff007c0c */ /* 0x000fda000bf05270 */
[----:B------:R-:W-:Y:S05]  /*1aea0*/  @P0 EXIT ;  /* 0x000000000000094d */ /* 0x000fea0003800000 */
[----:B0-----:R-:W-:Y:S01]  /*1aeb0*/  LOP3.LUT P0, RZ, R4, 0xff, RZ, 0xc0, !PT ;  /* 0x000000ff04ff7812 */ /* 0x001fe2000780c0ff */
[----:B------:R-:W-:Y:S01]  /*1aec0*/  IMAD.MOV.U32 R0, RZ, RZ, RZ ;  /* 0x000000ffff007224 */ /* 0x000fe200078e00ff */
[----:B------:R-:W-:-:S11]  /*1aed0*/  MOV R8, 0x1 ;  /* 0x0000000100087802 */ /* 0x000fd60000000f00 */
[----:B------:R-:W-:Y:S05]  /*1aee0*/  @!P0 BRA `(.L_x_544) ;  /* 0x0000000c00508947 */ /* 0x000fea0003800000 */
[----:B------:R-:W0:Y:S01]  /*1aef0*/  LDC R0, c[0x0][0x28c] ;  /* 0x0000a300ff007b82 */ /* 0x000e220000000800 */
[----:B------:R-:W1:Y:S01]  /*1af00*/  S2R R2, SR_TID.X ;  /* 0x0000000000027919 */ /* 0x000e620000002100 */
[----:B------:R-:W-:Y:S01]  /*1af10*/  ULDC UR5, c[0x0][0x658] ;  /* 0x0001960000057ab9 */ /* 0x000fe20000000800 */
[----:B------:R-:W-:Y:S01]  /*1af20*/  UMOV UR7, 0xffffffff ;  /* 0xffffffff00077882 */ /* 0x000fe20000000000 */
[----:B------:R-:W-:Y:S01]  /*1af30*/  ULDC UR6, c[0x0][0xc] ;  /* 0x0000030000067ab9 */ /* 0x000fe20000000800 */
[----:B------:R-:W-:Y:S01]  /*1af40*/  USHF.L.U32 UR9, UR7, UR5, URZ ;  /* 0x0000000507097299 */ /* 0x000fe2000800063f */
[----:B------:R-:W-:Y:S01]  /*1af50*/  BSSY B0, `(.L_x_544) ;  /* 0x00000cd000007945 */ /* 0x000fe20003800000 */
[----:B------:R-:W-:Y:S01]  /*1af60*/  UMOV UR8, 0x1 ;  /* 0x0000000100087882 */ /* 0x000fe20000000000 */
[----:B------:R-:W-:Y:S01]  /*1af70*/  ULDC UR7, c[0x0][0x10] ;  /* 0x0000040000077ab9 */ /* 0x000fe20000000800 */
[----:B------:R-:W-:Y:S01]  /*1af80*/  USHF.L.U32 UR5, UR8, UR5, URZ ;  /* 0x0000000508057299 */ /* 0x000fe2000800063f */
[----:B------:R-:W-:Y:S01]  /*1af90*/  MOV R10, 0x1 ;  /* 0x00000001000a7802 */ /* 0x000fe20000000f00 */
[----:B------:R-:W-:Y:S01]  /*1afa0*/  UIMAD.WIDE.U32 UR6, UR6, UR7, URZ ;  /* 0x00000007060672a5 */ /* 0x000fe2000f8e003f */
[----:B------:R-:W-:Y:S01]  /*1afb0*/  IMAD.MOV.U32 R8, RZ, RZ, 0x1 ;  /* 0x00000001ff087424 */ /* 0x000fe200078e00ff */
[----:B------:R-:W-:Y:S01]  /*1afc0*/  ULDC UR8, c[0x0][0x14] ;  /* 0x0000050000087ab9 */ /* 0x000fe20000000800 */
[----:B------:R-:W-:Y:S01]  /*1afd0*/  ULDC UR4, c[0x0][0x600] ;  /* 0x0001800000047ab9 */ /* 0x000fe20000000800 */
[----:B------:R-:W-:-:S02]  /*1afe0*/  UIMAD.WIDE.U32 UR20, UR6, UR8, URZ ;  /* 0x00000008061472a5 */ /* 0x000fc4000f8e003f */
[----:B------:R-:W-:Y:S02]  /*1aff0*/  UIMAD UR13, UR7, UR8, URZ ;  /* 0x00000008070d72a4 */ /* 0x000fe4000f8e023f */
[----:B------:R-:W-:Y:S02]  /*1b000*/  ULOP3.LUT UR24, UR40, 0x2, URZ, 0xfc, !UPT ;  /* 0x0000000228187892 */ /* 0x000fe4000f8efc3f */
[----:B------:R-:W-:Y:S02]  /*1b010*/  UIADD3 UR4, UR4, -0x1, URZ ;  /* 0xffffffff04047890 */ /* 0x000fe4000fffe03f */
[----:B------:R-:W-:Y:S01]  /*1b020*/  ULOP3.LUT UR18, URZ, UR9, URZ, 0x33, !UPT ;  /* 0x000000093f127292 */ /* 0x000fe2000f8e333f */
[----:B0-----:R-:W-:Y:S01]  /*1b030*/  VIADD R0, R0, 0x3f ;  /* 0x0000003f00007836 */ /* 0x001fe20000000000 */
[----:B------:R-:W-:Y:S01]  /*1b040*/  UIADD3 UR13, UR21, UR13, URZ ;  /* 0x0000000d150d7290 */ /* 0x000fe2000fffe03f */
[----:B------:R-:W-:-:S03]  /*1b050*/  ULDC.64 UR22, c[0x0][0x198] ;  /* 0x0000660000167ab9 */ /* 0x000fc60000000a00 */
[----:B------:R-:W-:-:S04]  /*1b060*/  SHF.R.S32.HI R3, RZ, 0x1f, R0 ;  /* 0x0000001fff037819 */ /* 0x000fc80000011400 */
[----:B------:R-:W-:Y:S01]  /*1b070*/  LEA.HI R3, R3, R0, RZ, 0x6 ;  /* 0x0000000003037211 */ /* 0x000fe200078f30ff */
[----:B------:R-:W-:Y:S01]  /*1b080*/  IMAD.MOV.U32 R0, RZ, RZ, RZ ;  /* 0x000000ffff007224 */ /* 0x000fe200078e00ff */
[C---:B-1----:R-:W-:Y:S02]  /*1b090*/  LOP3.LUT P2, RZ, R2.reuse, 0x7f, RZ, 0xc0, !PT ;  /* 0x0000007f02ff7812 */ /* 0x042fe4000784c0ff */
[----:B------:R-:W-:Y:S02]  /*1b0a0*/  LOP3.LUT P0, RZ, R2, 0x1f, RZ, 0xc0, !PT ;  /* 0x0000001f02ff7812 */ /* 0x000fe4000780c0ff */
[----:B------:R-:W-:Y:S02]  /*1b0b0*/  SHF.R.S32.HI R11, RZ, 0x6, R3 ;  /* 0x00000006ff0b7819 */ /* 0x000fe40000011403 */
[----:B------:R-:W-:Y:S02]  /*1b0c0*/  PLOP3.LUT P0, PT, P0, P2, PT, 0x8a, 0x0 ;  /* 0x000000000000781c */ /* 0x000fe40000705172 */
[----:B------:R-:W-:-:S11]  /*1b0d0*/  IADD3 R9, R11, 0x1, RZ ;  /* 0x000000010b097810 */ /* 0x000fd60007ffe0ff */
.L_x_556:
[----:B------:R-:W-:-:S03]  /*1b0e0*/  UMOV UR6, 0xffffffff ;  /* 0xffffffff00067882 */ /* 0x000fc60000000000 */
[----:B------:R-:W-:Y:S05]  /*1b0f0*/  BRA.DIV UR6, `(.L_x_545) ;  /* 0x0000000e06bc7947 */ /* 0x000fea000b800000 */
[----:B------:R-:W-:-:S13]  /*1b100*/  ELECT P6, URZ, PT ;  /* 0x00000000003f782f */ /* 0x000fda00038c0000 */
.L_x_567:
[----:B------:R-:W0:Y:S01]  /*1b110*/  LDC R2, c[0x0][0x28c] ;  /* 0x0000a300ff027b82 */ /* 0x000e220000000800 */
[----:B------:R-:W-:Y:S01]  /*1b120*/  BSSY B1, `(.L_x_546) ;  /* 0x0000038000017945 */ /* 0x000fe20003800000 */
[----:B0-----:R-:W-:-:S13]  /*1b130*/  ISETP.LT.OR P6, PT, R2, 0x1, !P6 ;  /* 0x000000010200780c */ /* 0x001fda00077c1670 */
[----:B------:R-:W-:Y:S05]  /*1b140*/  @P6 BRA `(.L_x_547) ;  /* 0x0000000000d46947 */ /* 0x000fea0003800000 */
[----:B------:R-:W-:Y:S01]  /*1b150*/  IMAD.SHL.U32 R13, R7, 0x100, RZ ;  /* 0x00000100070d7824 */ /* 0x000fe200078e00ff */
[----:B------:R-:W-:Y:S01]  /*1b160*/  MOV R2, R9 ;  /* 0x0000000900027202 */ /* 0x000fe20000000f00 */
[----:B------:R-:W-:Y:S02]  /*1b170*/  IMAD R14, R5, 0xc0, RZ ;  /* 0x000000c0050e7824 */ /* 0x000fe400078e02ff */
[----:B------:R-:W-:Y:S02]  /*1b180*/  IMAD.MOV.U32 R16, RZ, RZ, RZ ;  /* 0x000000ffff107224 */ /* 0x000fe400078e00ff */
[----:B------:R-:W-:Y:S02]  /*1b190*/  IMAD.MOV.U32 R3, RZ, RZ, R8 ;  /* 0x000000ffff037224 */ /* 0x000fe400078e0008 */
[----:B------:R-:W-:-:S07]  /*1b1a0*/  IMAD.MOV.U32 R4, RZ, RZ, R0 ;  /* 0x000000ffff047224 */ /* 0x000fce00078e0000 */
.L_x_551:
[----:B------:R-:W0:Y:S01]  /*1b1b0*/  S2R R12, SR_CgaCtaId ;  /* 0x00000000000c7919 */ /* 0x000e220000008800 */
[----:B------:R-:W-:Y:S01]  /*1b1c0*/  MOV R5, 0x400 ;  /* 0x0000040000057802 */ /* 0x000fe20000000f00 */
[----:B------:R-:W1:Y:S03]  /*1b1d0*/  @!P2 LDC R7, c[0x0][0x500] ;  /* 0x00014000ff07ab82 */ /* 0x000e660000000800 */
[----:B0-----:R-:W-:Y:S02]  /*1b1e0*/  LEA R15, R12, R5, 0x18 ;  /* 0x000000050c0f7211 */ /* 0x001fe400078ec0ff */
[----:B------:R-:W-:Y:S02]  /*1b1f0*/  SHF.L.U32 R5, R3, 0x1f, RZ ;  /* 0x0000001f03057819 */ /* 0x000fe400000006ff */
[----:B------:R-:W-:-:S04]  /*1b200*/  LEA R12, R4, R15, 0x3 ;  /* 0x0000000f040c7211 */ /* 0x000fc800078e18ff */
[----:B------:R-:W0:Y:S02]  /*1b210*/  SYNCS.PHASECHK.TRANS64.TRYWAIT P1, [R12+URZ+0x20], R5 ;  /* 0x000020050c0075a7 */ /* 0x000e24000802017f */
[----:B01----:R-:W-:Y:S05]  /*1b220*/  @!P1 BRA `(.L_x_548) ;  /* 0x0000000c00909947 */ /* 0x003fea0003800000 */
.L_x_568:
[----:B------:R-:W-:Y:S01]  /*1b230*/  UPRMT UR6, UR24, 0x9910, URZ ;  /* 0x0000991018067896 */ /* 0x000fe2000800003f */
[----:B------:R1:W-:Y:S03]  /*1b240*/  @!P2 SYNCS.ARRIVE.TRANS64 RZ, [R12+URZ], R7 ;  /* 0x000000070cffa9a7 */ /* 0x0003e6000800003f */
[----:B------:R-:W-:-:S06]  /*1b250*/  UISETP.NE.AND UP0, UPT, UR6, 0x2, UPT ;  /* 0x000000020600788c */ /* 0x000fcc000bf05270 */
[----:B------:R-:W-:-:S13]  /*1b260*/  PLOP3.LUT P1, PT, PT, PT, UP0, 0x80, 0x0 ;  /* 0x000000000000781c */ /* 0x000fda0003f2f008 */
[----:B-1----:R-:W-:Y:S05]  /*1b270*/  @P1 BRA `(.L_x_549) ;  /* 0x0000000000041947 */ /* 0x002fea0003800000 */
[----:B------:R-:W-:Y:S01]  /*1b280*/  BPT.TRAP 0x1 ;  /* 0x000000040000795c */ /* 0x000fe20000300000 */
.L_x_549:
[----:B------:R-:W-:Y:S05]  /*1b290*/  @P0 BRA `(.L_x_550) ;  /* 0x0000000000040947 */ /* 0x000fea0003800000 */
[----:B------:R-:W-:Y:S01]  /*1b2a0*/  BPT.TRAP 0x1 ;  /* 0x000000040000795c */ /* 0x000fe20000300000 */
.L_x_550:
[--C-:B0-----:R-:W-:Y:S01]  /*1b2b0*/  IMAD R5, R4, 0x6000, R15.reuse ;  /* 0x0000600004057824 */ /* 0x101fe200078e020f */
[----:B------:R-:W-:Y:S01]  /*1b2c0*/  R2UR UR9, R12 ;  /* 0x000000000c0972ca */ /* 0x000fe200000e0000 */
[----:B------:R-:W-:Y:S01]  /*1b2d0*/  IMAD R15, R4, 0x8000, R15 ;  /* 0x00008000040f7824 */ /* 0x000fe200078e020f */
[----:B------:R-:W-:Y:S01]  /*1b2e0*/  UIADD3 UR6, UP0, UR22, 0xf0, URZ ;  /* 0x000000f016067890 */ /* 0x000fe2000ff1e03f */
[----:B------:R-:W-:Y:S01]  /*1b2f0*/  R2UR UR11, R14 ;  /* 0x000000000e0b72ca */ /* 0x000fe200000e0000 */
[----:B------:R-:W-:Y:S01]  /*1b300*/  UIADD3 UR26, UP1, UR22, 0x1f0, URZ ;  /* 0x000001f0161a7890 */ /* 0x000fe2000ff3e03f */
[----:B------:R-:W-:Y:S01]  /*1b310*/  R2UR UR7, R5 ;  /* 0x00000000050772ca */ /* 0x000fe200000e0000 */
[----:B------:R-:W-:Y:S01]  /*1b320*/  VIADD R4, R4, 0x1 ;  /* 0x0000000104047836 */ /* 0x000fe20000000000 */
[----:B------:R-:W-:Y:S01]  /*1b330*/  R2UR UR8, R15 ;  /* 0x000000000f0872ca */ /* 0x000fe200000e0000 */
[----:B------:R-:W-:Y:S01]  /*1b340*/  UIADD3.X UR27, URZ, UR23, URZ, UP1, !UPT ;  /* 0x000000173f1b7290 */ /* 0x000fe20008ffe43f */
[----:B------:R-:W-:Y:S01]  /*1b350*/  R2UR UR10, R16 ;  /* 0x00000000100a72ca */ /* 0x000fe200000e0000 */
[----:B------:R-:W-:Y:S01]  /*1b360*/  UMOV UR14, 0x0 ;  /* 0x00000000000e7882 */ /* 0x000fe20000000000 */
[----:B------:R-:W-:Y:S01]  /*1b370*/  R2UR UR12, R6 ;  /* 0x00000000060c72ca */ /* 0x000fe200000e0000 */
[----:B------:R-:W-:Y:S01]  /*1b380*/  UMOV UR15, 0x10000000 ;  /* 0x10000000000f7882 */ /* 0x000fe20000000000 */
[----:B------:R-:W-:Y:S01]  /*1b390*/  IADD3 R2, R2, -0x1, RZ ;  /* 0xffffffff02027810 */ /* 0x000fe20007ffe0ff */
[----:B------:R-:W-:Y:S01]  /*1b3a0*/  VIADD R16, R16, 0x40 ;  /* 0x0000004010107836 */ /* 0x000fe20000000000 */
[----:B------:R-:W-:-:S02]  /*1b3b0*/  R2UR UR19, R13 ;  /* 0x000000000d1372ca */ /* 0x000fc400000e0000 */
[----:B------:R-:W-:Y:S01]  /*1b3c0*/  ISETP.GT.AND P3, PT, R2, 0x1, PT ;  /* 0x000000010200780c */ /* 0x000fe20003f64270 */
[----:B------:R-:W-:Y:S01]  /*1b3d0*/  UIADD3 UR16, UR7, 0x100, URZ ;  /* 0x0000010007107890 */ /* 0x000fe2000fffe03f */
[C---:B------:R-:W-:Y:S01]  /*1b3e0*/  ISETP.NE.AND P1, PT, R4.reuse, 0x4, PT ;  /* 0x000000040400780c */ /* 0x040fe20003f25270 */
[----:B------:R-:W-:Y:S02]  /*1b3f0*/  UIADD3.X UR7, URZ, UR23, URZ, UP0, !UPT ;  /* 0x000000173f077290 */ /* 0x000fe400087fe43f */
[----:B------:R-:W-:Y:S01]  /*1b400*/  UIADD3 UR17, UR8, 0x18100, URZ ;  /* 0x0001810008117890 */ /* 0x000fe2000fffe03f */
[----:B------:R-:W-:Y:S02]  /*1b410*/  SEL R12, RZ, 0x1, P1 ;  /* 0x00000001ff0c7807 */ /* 0x000fe40000800000 */
[----:B------:R-:W-:Y:S01]  /*1b420*/  UMOV UR8, UR16 ;  /* 0x0000001000087c82 */ /* 0x000fe20008000000 */
[----:B------:R-:W-:Y:S02]  /*1b430*/  SEL R4, R4, RZ, P1 ;  /* 0x000000ff04047207 */ /* 0x000fe40000800000 */
[----:B------:R-:W-:Y:S01]  /*1b440*/  LOP3.LUT R3, R3, R12, RZ, 0x3c, !PT ;  /* 0x0000000c03037212 */ /* 0x000fe200078e3cff */
[----:B------:R0:W-:Y:S02]  /*1b450*/  UTMALDG.3D [UR8], [UR6], desc[UR14] ;  /* 0x00000e08060075b4 */ /* 0x0001e40008011000 */
[----:B0-----:R-:W-:Y:S01]  /*1b460*/  UMOV UR8, UR17 ;  /* 0x0000001100087c82 */ /* 0x001fe20008000000 */
[----:B------:R-:W-:-:S02]  /*1b470*/  UMOV UR11, UR19 ;  /* 0x00000013000b7c82 */ /* 0x000fc40008000000 */
[----:B------:R0:W-:Y:S02]  /*1b480*/  UTMALDG.3D [UR8], [UR26], desc[UR14] ;  /* 0x00000e081a0075b4 */ /* 0x0001e40008011000 */
[----:B0-----:R-:W-:Y:S05]  /*1b490*/  @P3 BRA `(.L_x_551) ;  /* 0xfffffffc00443947 */ /* 0x001fea000383ffff */
.L_x_547:
[----:B------:R-:W-:Y:S05]  /*1b4a0*/  BSYNC B1 ;  /* 0x0000000000017941 */ /* 0x000fea0003800000 */
.L_x_546:
[----:B------:R-:W2:Y:S01]  /*1b4b0*/  LDL.LU R18, [R1+0x200] ;  /* 0x0002000001127983 */ /* 0x000ea20000300800 */
[----:B------:R-:W-:Y:S01]  /*1b4c0*/  LOP3.LUT P3, RZ, R10, 0xff, RZ, 0xc0, !PT ;  /* 0x000000ff0aff7812 */ /* 0x000fe2000786c0ff */
[C---:B------:R-:W-:Y:S01]  /*1b4d0*/  IMAD.IADD R0, R11.reuse, 0x1, R0 ;  /* 0x000000010b007824 */ /* 0x040fe200078e0200 */
[----:B------:R-:W-:Y:S01]  /*1b4e0*/  ULDC.64 UR6, c[0x0][0x650] ;  /* 0x0001940000067ab9 */ /* 0x000fe20000000a00 */
[----:B------:R-:W-:Y:S01]  /*1b4f0*/  BSSY B1, `(.L_x_552) ;  /* 0x0000070000017945 */ /* 0x000fe20003800000 */
[----:B------:R-:W-:Y:S01]  /*1b500*/  MOV R5, 0xffffffff ;  /* 0xffffffff00057802 */ /* 0x000fe20000000f00 */
[----:B------:R-:W-:Y:S01]  /*1b510*/  IMAD.MOV.U32 R7, RZ, RZ, -0x1 ;  /* 0xffffffffff077424 */ /* 0x000fe200078e00ff */
[----:B------:R-:W-:Y:S01]  /*1b520*/  ISETP.GT.U32.AND P1, PT, R0, 0x3, PT ;  /* 0x000000030000780c */ /* 0x000fe20003f24070 */
[----:B------:R-:W-:Y:S01]  /*1b530*/  IMAD.MOV.U32 R6, RZ, RZ, -0x1 ;  /* 0xffffffffff067424 */ /* 0x000fe200078e00ff */
[----:B------:R-:W-:Y:S02]  /*1b540*/  SHF.R.U32.HI R2, RZ, 0x2, R0 ;  /* 0x00000002ff027819 */ /* 0x000fe40000011600 */
[----:B------:R-:W-:-:S02]  /*1b550*/  ISETP.LT.U32.AND P1, PT, R11, 0x4, P1 ;  /* 0x000000040b00780c */ /* 0x000fc40000f21070 */
[----:B------:R-:W-:Y:S01]  /*1b560*/  LOP3.LUT R2, R2, 0x1, RZ, 0xc0, !PT ;  /* 0x0000000102027812 */ /* 0x000fe200078ec0ff */
[----:B------:R-:W0:Y:S01]  /*1b570*/  @P3 S2R R4, SR_CgaCtaId ;  /* 0x0000000000043919 */ /* 0x000e220000008800 */
[----:B------:R-:W-:Y:S02]  /*1b580*/  @P3 MOV R3, 0x400 ;  /* 0x0000040000033802 */ /* 0x000fe40000000f00 */
[----:B------:R-:W-:Y:S02]  /*1b590*/  LOP3.LUT R0, R0, 0x3, RZ, 0xc0, !PT ;  /* 0x0000000300007812 */ /* 0x000fe400078ec0ff */
[----:B------:R-:W-:Y:S02]  /*1b5a0*/  PRMT R10, RZ, 0x7610, R10 ;  /* 0x00007610ff0a7816 */ /* 0x000fe4000000000a */
[----:B0-----:R-:W-:-:S04]  /*1b5b0*/  @P3 LEA R3, R4, R3, 0x18 ;  /* 0x0000000304033211 */ /* 0x001fc800078ec0ff */
[----:B------:R0:W-:Y:S01]  /*1b5c0*/  @P3 SYNCS.ARRIVE.TRANS64.A1T0 RZ, [R3+URZ+0x58], RZ ;  /* 0x000058ff03ff39a7 */ /* 0x0001e2000810003f */
[----:B------:R-:W-:-:S04]  /*1b5d0*/  ISETP.NE.U32.AND P3, PT, R2, 0x1, PT ;  /* 0x000000010200780c */ /* 0x000fc80003f65070 */
[----:B------:R-:W-:Y:S02]  /*1b5e0*/  ISETP.GT.U32.AND P3, PT, R11, 0x3, !P3 ;  /* 0x000000030b00780c */ /* 0x000fe40005f64070 */
[----:B0-----:R-:W-:Y:S02]  /*1b5f0*/  SEL R3, RZ, 0x1, !P1 ;  /* 0x00000001ff037807 */ /* 0x001fe40004800000 */
[----:B------:R-:W-:-:S04]  /*1b600*/  SEL R2, RZ, 0x1, !P3 ;  /* 0x00000001ff027807 */ /* 0x000fc80005800000 */
[----:B------:R-:W-:Y:S02]  /*1b610*/  LOP3.LUT R8, R2, R8, R3, 0x96, !PT ;  /* 0x0000000802087212 */ /* 0x000fe400078e9603 */
[----:B------:R-:W-:Y:S02]  /*1b620*/  PRMT R2, RZ, 0x7610, R2 ;  /* 0x00007610ff027816 */ /* 0x000fe40000000002 */
[----:B--2---:R-:W-:-:S04]  /*1b630*/  IADD3 R18, P4, R18, UR20, RZ ;  /* 0x0000001412127c10 */ /* 0x004fc8000ff9e0ff */
[----:B------:R-:W-:Y:S01]  /*1b640*/  IADD3.X R17, R17, UR13, RZ, P4, !PT ;  /* 0x0000000d11117c10 */ /* 0x000fe2000a7fe4ff */
[----:B------:R0:W-:Y:S01]  /*1b650*/  STL [R1+0x200], R18 ;  /* 0x0002001201007387 */ /* 0x0001e20000100800 */
[----:B------:R-:W-:-:S04]  /*1b660*/  ISETP.GE.U32.AND P4, PT, R18, UR6, PT ;  /* 0x0000000612007c0c */ /* 0x000fc8000bf86070 */
[----:B------:R-:W-:-:S13]  /*1b670*/  ISETP.GE.U32.AND.EX P1, PT, R17, UR7, PT, P4 ;  /* 0x0000000711007c0c */ /* 0x000fda000bf26140 */
[----:B0-----:R-:W-:Y:S05]  /*1b680*/  @P1 BRA `(.L_x_553) ;  /* 0x0000000400581947 */ /* 0x001fea0003800000 */
[----:B------:R-:W-:Y:S01]  /*1b690*/  ULDC.64 UR6, c[0x0][0x628] ;  /* 0x00018a0000067ab9 */ /* 0x000fe20000000a00 */
[----:B------:R-:W0:Y:S01]  /*1b6a0*/  S2R R13, SR_CTAID.X ;  /* 0x00000000000d7919 */ /* 0x000e220000002500 */
[----:B------:R-:W-:Y:S01]  /*1b6b0*/  ISETP.NE.U32.AND P1, PT, RZ, UR6, PT ;  /* 0x00000006ff007c0c */ /* 0x000fe2000bf25070 */
[----:B------:R-:W-:Y:S01]  /*1b6c0*/  ULDC UR9, c[0x0][0x630] ;  /* 0x00018c0000097ab9 */ /* 0x000fe20000000800 */
[----:B------:R-:W-:Y:S01]  /*1b6d0*/  MOV R2, R18 ;  /* 0x0000001200027202 */ /* 0x000fe20000000f00 */
[----:B------:R-:W1:Y:S01]  /*1b6e0*/  S2R R12, SR_CTAID.Y ;  /* 0x00000000000c7919 */ /* 0x000e620000002600 */
[----:B------:R-:W-:Y:S01]  /*1b6f0*/  ISETP.NE.AND.EX P1, PT, RZ, UR7, PT, P1 ;  /* 0x00000007ff007c0c */ /* 0x000fe2000bf25310 */
[----:B------:R-:W-:-:S12]  /*1b700*/  IMAD.MOV.U32 R3, RZ, RZ, R17 ;  /* 0x000000ffff037224 */ /* 0x000fd800078e0011 */
[----:B------:R-:W-:Y:S05]  /*1b710*/  @!P1 BRA `(.L_x_554) ;  /* 0x0000000000289947 */ /* 0x000fea0003800000 */
[----:B------:R-:W-:Y:S02]  /*1b720*/  ULDC UR8, c[0x0][0x634] ;  /* 0x00018d0000087ab9 */ /* 0x000fe40000000800 */
[----:B------:R-:W-:-:S05]  /*1b730*/  IADD3 R7, P1, R18, UR8, RZ ;  /* 0x0000000812077c10 */ /* 0x000fca000ff3e0ff */
[----:B------:R-:W-:-:S04]  /*1b740*/  IMAD.X R15, RZ, RZ, R17, P1 ;  /* 0x000000ffff0f7224 */ /* 0x000fc800008e0611 */
[----:B------:R-:W-:-:S04]  /*1b750*/  IMAD.WIDE.U32 R4, R15, UR6, RZ ;  /* 0x000000060f047c25 */ /* 0x000fc8000f8e00ff */
[----:B------:R-:W-:-:S04]  /*1b760*/  IMAD.WIDE.U32 R4, P1, R7, UR7, R4 ;  /* 0x0000000707047c25 */ /* 0x000fc8000f820004 */
[----:B------:R-:W-:Y:S01]  /*1b770*/  IMAD.WIDE.U32 R6, R7, UR6, RZ ;  /* 0x0000000607067c25 */ /* 0x000fe2000f8e00ff */
[----:B------:R-:W-:-:S03]  /*1b780*/  IADD3.X R3, RZ, RZ, RZ, P1, !PT ;  /* 0x000000ffff037210 */ /* 0x000fc60000ffe4ff */
[----:B------:R-:W-:Y:S01]  /*1b790*/  IMAD.MOV.U32 R2, RZ, RZ, R5 ;  /* 0x000000ffff027224 */ /* 0x000fe200078e0005 */
[----:B------:R-:W-:-:S05]  /*1b7a0*/  IADD3 RZ, P1, R7, R4, RZ ;  /* 0x0000000407ff7210 */ /* 0x000fca0007f3e0ff */
[----:B------:R-:W-:-:S08]  /*1b7b0*/  IMAD.WIDE.U32.X R2, R15, UR7, R2, P1 ;  /* 0x000000070f027c25 */ /* 0x000fd000088e0402 */
.L_x_554:
[--C-:B------:R-:W-:Y:S01]  /*1b7c0*/  SHF.R.U64 R6, R2, UR9, R3.reuse ;  /* 0x0000000902067c19 */ /* 0x100fe20008001203 */
[----:B------:R-:W-:Y:S01]  /*1b7d0*/  ULDC.64 UR6, c[0x0][0x620] ;  /* 0x0001880000067ab9 */ /* 0x000fe20000000a00 */
[----:B------:R-:W-:Y:S01]  /*1b7e0*/  SHF.R.U32.HI R2, RZ, UR9, R3 ;  /* 0x00000009ff027c19 */ /* 0x000fe20008011603 */
[----:B------:R-:W-:Y:S01]  /*1b7f0*/  IMAD.MOV.U32 R3, RZ, RZ, R17 ;  /* 0x000000ffff037224 */ /* 0x000fe200078e0011 */
[----:B------:R-:W-:Y:S01]  /*1b800*/  IADD3 R5, P1, RZ, -R6, RZ ;  /* 0x80000006ff057210 */ /* 0x000fe20007f3e0ff */
[----:B------:R-:W-:Y:S01]  /*1b810*/  ULDC.64 UR10, c[0x0][0x640] ;  /* 0x00019000000a7ab9 */ /* 0x000fe20000000a00 */
[----:B0-----:R-:W-:Y:S01]  /*1b820*/  I2FP.F32.U32 R7, R13 ;  /* 0x0000000d00077245 */ /* 0x001fe20000201000 */
[----:B------:R-:W0:Y:S01]  /*1b830*/  LDC R15, c[0x0][0x148] ;  /* 0x00005200ff0f7b82 */ /* 0x000e220000000800 */
[----:B------:R-:W-:Y:S01]  /*1b840*/  ULDC UR8, c[0x0][0x608] ;  /* 0x0001820000087ab9 */ /* 0x000fe20000000800 */
[----:B------:R-:W-:Y:S01]  /*1b850*/  IMAD.X R2, RZ, RZ, ~R2, P1 ;  /* 0x000000ffff027224 */ /* 0x000fe200008e0e02 */
[----:B------:R-:W-:-:S03]  /*1b860*/  ISETP.NE.U32.AND P1, PT, RZ, UR10, PT ;  /* 0x0000000aff007c0c */ /* 0x000fc6000bf25070 */
[----:B------:R-:W-:Y:S01]  /*1b870*/  IMAD R4, R2, UR6, RZ ;  /* 0x0000000602047c24 */ /* 0x000fe2000f8e02ff */
[----:B------:R-:W-:Y:S02]  /*1b880*/  MOV R2, R18 ;  /* 0x0000001200027202 */ /* 0x000fe40000000f00 */
[----:B------:R-:W2:Y:S01]  /*1b890*/  LDC R18, c[0x0][0x144] ;  /* 0x00005100ff127b82 */ /* 0x000ea20000000800 */
[----:B------:R-:W-:Y:S02]  /*1b8a0*/  ISETP.NE.AND.EX P1, PT, RZ, UR11, PT, P1 ;  /* 0x0000000bff007c0c */ /* 0x000fe4000bf25310 */
[----:B------:R-:W-:Y:S01]  /*1b8b0*/  IMAD.WIDE.U32 R2, R5, UR6, R2 ;  /* 0x0000000605027c25 */ /* 0x000fe2000f8e0002 */
[----:B------:R-:W-:-:S03]  /*1b8c0*/  ULDC UR6, c[0x0][0x150] ;  /* 0x0000540000067ab9 */ /* 0x000fc60000000800 */
[----:B------:R-:W-:Y:S02]  /*1b8d0*/  IMAD R5, R5, UR7, R4 ;  /* 0x0000000705057c24 */ /* 0x000fe4000f8e0204 */
[----:B------:R-:W-:Y:S01]  /*1b8e0*/  FMUL R4, R7, UR6 ;  /* 0x0000000607047c20 */ /* 0x000fe20008400000 */
[----:B------:R-:W-:Y:S01]  /*1b8f0*/  ULDC UR6, c[0x0][0x618] ;  /* 0x0001860000067ab9 */ /* 0x000fe20000000800 */
[----:B------:R-:W-:Y:S01]  /*1b900*/  ULDC UR7, c[0x0][0x154] ;  /* 0x0000550000077ab9 */ /* 0x000fe20000000800 */
[----:B------:R-:W-:-:S03]  /*1b910*/  IMAD.IADD R3, R3, 0x1, R5 ;  /* 0x0000000103037824 */ /* 0x000fc600078e0205 */
[----:B------:R-:W3:Y:S02]  /*1b920*/  F2I.U32.TRUNC.NTZ R4, R4 ;  /* 0x0000000400047305 */ /* 0x000ee4000020f000 */
[----:B------:R-:W-:Y:S02]  /*1b930*/  SHF.R.U64 R7, R2, UR6, R3 ;  /* 0x0000000602077c19 */ /* 0x000fe40008001203 */
[----:B-1----:R-:W-:-:S05]  /*1b940*/  I2FP.F32.U32 R2, R12 ;  /* 0x0000000c00027245 */ /* 0x002fca0000201000 */
[----:B------:R-:W-:Y:S01]  /*1b950*/  FMUL R5, R2, UR7 ;  /* 0x0000000702057c20 */ /* 0x000fe20008400000 */
[----:B------:R-:W-:Y:S01]  /*1b960*/  SHF.R.U32.HI R2, RZ, UR6, R3 ;  /* 0x00000006ff027c19 */ /* 0x000fe20008011603 */
[----:B------:R-:W-:Y:S02]  /*1b970*/  ULDC UR6, c[0x0][0x658] ;  /* 0x0001960000067ab9 */ /* 0x000fe40000000800 */
[----:B------:R1:W4:Y:S01]  /*1b980*/  F2I.U32.TRUNC.NTZ R20, R5 ;  /* 0x0000000500147305 */ /* 0x000322000020f000 */
[--C-:B------:R-:W-:Y:S02]  /*1b990*/  SHF.R.U64 R16, R7, UR8, R2.reuse ;  /* 0x0000000807107c19 */ /* 0x100fe40008001202 */
[----:B------:R-:W-:Y:S02]  /*1b9a0*/  SHF.R.U32.HI R3, RZ, UR8, R2 ;  /* 0x00000008ff037c19 */ /* 0x000fe40008011602 */
[----:B---3--:R-:W-:Y:S02]  /*1b9b0*/  IADD3 R4, -R4, RZ, RZ ;  /* 0x000000ff04047210 */ /* 0x008fe40007ffe1ff */
[----:B------:R-:W-:-:S02]  /*1b9c0*/  SHF.R.U64 R14, R16, UR6, R3 ;  /* 0x00000006100e7c19 */ /* 0x000fc40008001203 */
[----:B------:R-:W-:Y:S01]  /*1b9d0*/  SHF.R.U32.HI R19, RZ, UR6, R3 ;  /* 0x00000006ff137c19 */ /* 0x000fe20008011603 */
[----:B--2---:R-:W-:Y:S02]  /*1b9e0*/  IMAD R13, R18, R4, R13 ;  /* 0x00000004120d7224 */ /* 0x004fe400078e020d */
[----:B------:R-:W-:Y:S02]  /*1b9f0*/  IMAD.MOV.U32 R2, RZ, RZ, R14 ;  /* 0x000000ffff027224 */ /* 0x000fe400078e000e */
[----:B------:R-:W-:Y:S01]  /*1ba00*/  IMAD.MOV.U32 R3, RZ, RZ, R19 ;  /* 0x000000ffff037224 */ /* 0x000fe200078e0013 */
[----:B01--4-:R-:W-:Y:S06]  /*1ba10*/  @!P1 BRA `(.L_x_555) ;  /* 0x0000000000289947 */ /* 0x013fec0003800000 */
[----:B------:R-:W-:Y:S02]  /*1ba20*/  ULDC UR6, c[0x0][0x64c] ;  /* 0x0001930000067ab9 */ /* 0x000fe40000000800 */
[----:B------:R-:W-:-:S04]  /*1ba30*/  IADD3 R3, P1, R14, UR6, RZ ;  /* 0x000000060e037c10 */ /* 0x000fc8000ff3e0ff */
[----:B------:R-:W-:-:S05]  /*1ba40*/  IADD3.X R19, RZ, R19, RZ, P1, !PT ;  /* 0x00000013ff137210 */ /* 0x000fca0000ffe4ff */
[----:B------:R-:W-:-:S04]  /*1ba50*/  IMAD.WIDE.U32 R4, R19, UR10, RZ ;  /* 0x0000000a13047c25 */ /* 0x000fc8000f8e00ff */
[----:B------:R-:W-:-:S04]  /*1ba60*/  IMAD.WIDE.U32 R4, P1, R3, UR11, R4 ;  /* 0x0000000b03047c25 */ /* 0x000fc8000f820004 */
[----:B------:R-:W-:-:S04]  /*1ba70*/  IMAD.WIDE.U32 R2, R3, UR10, RZ ;  /* 0x0000000a03027c25 */ /* 0x000fc8000f8e00ff */
[----:B------:R-:W-:Y:S01]  /*1ba80*/  IMAD.MOV.U32 R2, RZ, RZ, R5 ;  /* 0x000000ffff027224 */ /* 0x000fe200078e0005 */
[----:B------:R-:W-:Y:S01]  /*1ba90*/  IADD3 RZ, P3, R3, R4, RZ ;  /* 0x0000000403ff7210 */ /* 0x000fe20007f7e0ff */
[----:B------:R-:W-:-:S04]  /*1baa0*/  IMAD.X R3, RZ, RZ, RZ, P1 ;  /* 0x000000ffff037224 */ /* 0x000fc800008e06ff */
[----:B------:R-:W-:-:S08]  /*1bab0*/  IMAD.WIDE.U32.X R2, R19, UR11, R2, P3 ;  /* 0x0000000b13027c25 */ /* 0x000fd000098e0402 */
.L_x_555:
[----:B------:R-:W0:Y:S01]  /*1bac0*/  LDC R4, c[0x0][0x65c] ;  /* 0x00019700ff047b82 */ /* 0x000e220000000800 */
[----:B------:R-:W-:Y:S01]  /*1bad0*/  ULDC UR6, c[0x0][0x648] ;  /* 0x0001920000067ab9 */ /* 0x000fe20000000800 */
[----:B------:R-:W-:Y:S01]  /*1bae0*/  IADD3 R20, -R20, RZ, RZ ;  /* 0x000000ff14147210 */ /* 0x000fe20007ffe1ff */
[----:B------:R-:W-:Y:S01]  /*1baf0*/  ULDC UR7, c[0x0][0x610] ;  /* 0x0001840000077ab9 */ /* 0x000fe20000000800 */
[----:B------:R-:W-:Y:S01]  /*1bb00*/  SHF.R.U64 R3, R2, UR6, R3 ;  /* 0x0000000602037c19 */ /* 0x000fe20008001203 */
[----:B------:R-:W-:Y:S01]  /*1bb10*/  ULDC UR6, c[0x0][0x638] ;  /* 0x00018e0000067ab9 */ /* 0x000fe20000000800 */
[----:B------:R-:W-:Y:S01]  /*1bb20*/  LOP3.LUT R16, R16, UR18, RZ, 0xc0, !PT ;  /* 0x0000001210107c12 */ /* 0x000fe2000f8ec0ff */
[----:B------:R-:W-:Y:S01]  /*1bb30*/  IMAD.MOV.U32 R2, RZ, RZ, 0x1 ;  /* 0x00000001ff027424 */ /* 0x000fe200078e00ff */
[----:B------:R-:W-:Y:S01]  /*1bb40*/  LOP3.LUT R7, R7, UR4, RZ, 0xc0, !PT ;  /* 0x0000000407077c12 */ /* 0x000fe2000f8ec0ff */
[----:B------:R-:W-:Y:S02]  /*1bb50*/  IMAD.MOV R5, RZ, RZ, -R3 ;  /* 0x000000ffff057224 */ /* 0x000fe400078e0a03 */
[----:B------:R-:W-:-:S02]  /*1bb60*/  IMAD R16, R3, UR5, R16 ;  /* 0x0000000503107c24 */ /* 0x000fc4000f8e0210 */
[----:B------:R-:W-:Y:S01]  /*1bb70*/  IMAD R14, R5, UR6, R14 ;  /* 0x00000006050e7c24 */ /* 0x000fe2000f8e020e */
[----:B------:R-:W-:-:S03]  /*1bb80*/  ULDC UR6, c[0x0][0x600] ;  /* 0x0001800000067ab9 */ /* 0x000fc60000000800 */
[----:B------:R-:W-:Y:S01]  /*1bb90*/  IMAD R14, R14, UR6, R7 ;  /* 0x000000060e0e7c24 */ /* 0x000fe2000f8e0207 */
[----:B0-----:R-:W-:-:S13]  /*1bba0*/  ISETP.NE.AND P1, PT, R4, 0x1, PT ;  /* 0x000000010400780c */ /* 0x001fda0003f25270 */
[----:B------:R-:W-:-:S04]  /*1bbb0*/  @P1 IMAD R13, R15, R20, R12 ;  /* 0x000000140f0d1224 */ /* 0x000fc800078e020c */
[----:B------:R-:W-:-:S05]  /*1bbc0*/  IMAD R13, R16, UR7, R13 ;  /* 0x00000007100d7c24 */ /* 0x000fca000f8e020d */
[----:B------:R-:W-:Y:S02]  /*1bbd0*/  SEL R7, R14, R13, !P1 ;  /* 0x0000000d0e077207 */ /* 0x000fe40004800000 */
[----:B------:R-:W-:-:S07]  /*1bbe0*/  SEL R5, R13, R14, !P1 ;  /* 0x0000000e0d057207 */ /* 0x000fce0004800000 */
.L_x_553:
[----:B------:R-:W-:Y:S05]  /*1bbf0*/  BSYNC B1 ;  /* 0x0000000000017941 */ /* 0x000fea0003800000 */
.L_x_552:
[----:B------:R-:W-:-:S13]  /*1bc00*/  LOP3.LUT P1, RZ, R2, 0xff, RZ, 0xc0, !PT ;  /* 0x000000ff02ff7812 */ /* 0x000fda000782c0ff */
[----:B------:R-:W-:Y:S05]  /*1bc10*/  @P1 BRA `(.L_x_556) ;  /* 0xfffffff400301947 */ /* 0x000fea000383ffff */
[----:B------:R-:W-:Y:S05]  /*1bc20*/  BSYNC B0 ;  /* 0x0000000000007941 */ /* 0x000fea0003800000 */
.L_x_544:
[----:B------:R-:W-:-:S03]  /*1bc30*/  UMOV UR6, 0xffffffff ;  /* 0xffffffff00067882 */ /* 0x000fc60000000000 */
[----:B------:R-:W-:Y:S05]  /*1bc40*/  BRA.DIV UR6, `(.L_x_557) ;  /* 0x00000006061c7947 */ /* 0x000fea000b800000 */
[----:B------:R-:W-:-:S13]  /*1bc50*/  ELECT P6, URZ, PT ;  /* 0x00000000003f782f */ /* 0x000fda00038c0000 */
.L_x_571:
[----:B------:R-:W-:Y:S04]  /*1bc60*/  BSSY B0, `(.L_x_558) ;  /* 0x000002c000007945 */ /* 0x000fe80003800000 */
[----:B------:R-:W-:Y:S05]  /*1bc70*/  @!P6 BRA `(.L_x_559) ;  /* 0x0000000000a8e947 */ /* 0x000fea0003800000 */
[----:B------:R-:W-:-:S04]  /*1bc80*/  ULOP3.LUT UR6, UR40, 0x2, URZ, 0xfc, !UPT ;  /* 0x0000000228067892 */ /* 0x000fc8000f8efc3f */
[----:B------:R-:W-:-:S06]  /*1bc90*/  UISETP.NE.AND UP0, UPT, UR6, 0x3, UPT ;  /* 0x000000030600788c */ /* 0x000fcc000bf05270 */
[----:B------:R-:W-:-:S13]  /*1bca0*/  PLOP3.LUT P0, PT, PT, PT, UP0, 0x80, 0x0 ;  /* 0x000000000000781c */ /* 0x000fda0003f0f008 */
[----:B------:R-:W-:Y:S05]  /*1bcb0*/  @!P0 BRA `(.L_x_560) ;  /* 0x0000000000048947 */ /* 0x000fea0003800000 */
[----:B------:R-:W-:Y:S01]  /*1bcc0*/  BPT.TRAP 0x1 ;  /* 0x000000040000795c */ /* 0x000fe20000300000 */
.L_x_560:
[----:B------:R-:W0:Y:S01]  /*1bcd0*/  S2R R3, SR_CgaCtaId ;  /* 0x0000000000037919 */ /* 0x000e220000008800 */
[----:B------:R-:W-:-:S04]  /*1bce0*/  MOV R2, 0x400 ;  /* 0x0000040000027802 */ /* 0x000fc80000000f00 */
[----:B0-----:R-:W-:Y:S02]  /*1bcf0*/  LEA R3, R3, R2, 0x18 ;  /* 0x0000000203037211 */ /* 0x001fe400078ec0ff */
[----:B------:R-:W-:Y:S02]  /*1bd00*/  SHF.L.U32 R2, R8, 0x1f, RZ ;  /* 0x0000001f08027819 */ /* 0x000fe400000006ff */
[----:B------:R-:W-:-:S05]  /*1bd10*/  IADD3 R3, R3, 0x20, RZ ;  /* 0x0000002003037810 */ /* 0x000fca0007ffe0ff */
[C---:B------:R-:W-:Y:S02]  /*1bd20*/  IMAD R7, R0.reuse, 0x8, R3 ;  /* 0x0000000800077824 */ /* 0x040fe400078e0203 */
[----:B------:R-:W-:Y:S02]  /*1bd30*/  VIADD R0, R0, 0x1 ;  /* 0x0000000100007836 */ /* 0x000fe40000000000 */
[----:B------:R-:W0:Y:S03]  /*1bd40*/  SYNCS.PHASECHK.TRANS64.TRYWAIT P0, [R7+URZ], R2 ;  /* 0x00000002070075a7 */ /* 0x000e26000800017f */
[----:B------:R-:W-:-:S04]  /*1bd50*/  ISETP.NE.AND P1, PT, R0, 0x4, PT ;  /* 0x000000040000780c */ /* 0x000fc80003f25270 */
[----:B------:R-:W-:Y:S02]  /*1bd60*/  SEL R5, RZ, 0x1, P1 ;  /* 0x00000001ff057807 */ /* 0x000fe40000800000 */
[----:B------:R-:W-:Y:S02]  /*1bd70*/  SEL R0, R0, RZ, P1 ;  /* 0x000000ff00007207 */ /* 0x000fe40000800000 */
[----:B------:R-:W-:Y:S02]  /*1bd80*/  LOP3.LUT R5, R8, R5, RZ, 0x3c, !PT ;  /* 0x0000000508057212 */ /* 0x000fe400078e3cff */
[----:B------:R-:W-:Y:S02]  /*1bd90*/  LEA R9, R0, R3, 0x3 ;  /* 0x0000000300097211 */ /* 0x000fe400078e18ff */
[----:B------:R-:W-:Y:S01]  /*1bda0*/  SHF.L.U32 R4, R5, 0x1f, RZ ;  /* 0x0000001f05047819 */ /* 0x000fe200000006ff */
[----:B0-----:R-:W-:Y:S06]  /*1bdb0*/  @!P0 BRA `(.L_x_561) ;  /* 0x0000000000e08947 */ /* 0x001fec0003800000 */
.L_x_572:
[----:B------:R-:W1:Y:S01]  /*1bdc0*/  SYNCS.PHASECHK.TRANS64.TRYWAIT P0, [R9+URZ], R4 ;  /* 0x00000004090075a7 */ /* 0x000e62000800017f */
[----:B------:R-:W-:-:S05]  /*1bdd0*/  VIADD R0, R0, 0x1 ;  /* 0x0000000100007836 */ /* 0x000fca0000000000 */
[----:B------:R-:W-:-:S04]  /*1bde0*/  ISETP.NE.AND P1, PT, R0, 0x4, PT ;  /* 0x000000040000780c */ /* 0x000fc80003f25270 */
[----:B0-----:R-:W-:Y:S02]  /*1bdf0*/  SEL R2, RZ, 0x1, P1 ;  /* 0x00000001ff027807 */ /* 0x001fe40000800000 */
[----:B------:R-:W-:Y:S02]  /*1be00*/  SEL R0, R0, RZ, P1 ;  /* 0x000000ff00007207 */ /* 0x000fe40000800000 */
[----:B------:R-:W-:-:S03]  /*1be10*/  LOP3.LUT R7, R5, R2, RZ, 0x3c, !PT ;  /* 0x0000000205077212 */ /* 0x000fc600078e3cff */
[----:B------:R-:W-:Y:S01]  /*1be20*/  IMAD R6, R0, 0x8, R3 ;  /* 0x0000000800067824 */ /* 0x000fe200078e0203 */
[----:B------:R-:W-:Y:S01]  /*1be30*/  SHF.L.U32 R5, R7, 0x1f, RZ ;  /* 0x0000001f07057819 */ /* 0x000fe200000006ff */
[----:B-1----:R-:W-:Y:S06]  /*1be40*/  @!P0 BRA `(.L_x_562) ;  /* 0x0000000000d08947 */ /* 0x002fec0003800000 */
.L_x_573:
[----:B------:R-:W1:Y:S01]  /*1be50*/  SYNCS.PHASECHK.TRANS64.TRYWAIT P0, [R6+URZ], R5 ;  /* 0x00000005060075a7 */ /* 0x000e62000800017f */
[----:B------:R-:W-:-:S04]  /*1be60*/  IADD3 R0, R0, 0x1, RZ ;  /* 0x0000000100007810 */ /* 0x000fc80007ffe0ff */
[----:B------:R-:W-:-:S04]  /*1be70*/  ISETP.NE.AND P1, PT, R0, 0x4, PT ;  /* 0x000000040000780c */ /* 0x000fc80003f25270 */
[----:B------:R-:W-:Y:S02]  /*1be80*/  SEL R2, RZ, 0x1, P1 ;  /* 0x00000001ff027807 */ /* 0x000fe40000800000 */
[----:B------:R-:W-:Y:S02]  /*1be90*/  SEL R0, R0, RZ, P1 ;  /* 0x000000ff00007207 */ /* 0x000fe40000800000 */
[----:B------:R-:W-:Y:S01]  /*1bea0*/  LOP3.LUT R2, R7, R2, RZ, 0x3c, !PT ;  /* 0x0000000207027212 */ /* 0x000fe200078e3cff */
[----:B-1----:R-:W-:Y:S06]  /*1beb0*/  @!P0 BRA `(.L_x_563) ;  /* 0x0000000000c88947 */ /* 0x002fec0003800000 */
.L_x_574:
[----:B------:R-:W-:Y:S01]  /*1bec0*/  IMAD R3, R0, 0x8, R3 ;  /* 0x0000000800037824 */ /* 0x000fe200078e0203 */
[----:B------:R-:W-:-:S07]  /*1bed0*/  SHF.L.U32 R0, R2, 0x1f, RZ ;  /* 0x0000001f02007819 */ /* 0x000fce00000006ff */
.L_x_564:
[----:B--2---:R2:W3:Y:S02]  /*1bee0*/  SYNCS.PHASECHK.TRANS64.TRYWAIT P0, [R3+URZ], R0 ;  /* 0x00000000030075a7 */ /* 0x0044e4000800017f */
[----:B---3--:R-:W-:Y:S05]  /*1bef0*/  @!P0 NANOSLEEP.SYNCS 0x989680 ;  /* 0x009896800000895d */ /* 0x008fea0003900000 */
[----:B------:R-:W3:Y:S02]  /*1bf00*/  @!P0 SYNCS.PHASECHK.TRANS64 P0, [R3+URZ], R0 ;  /* 0x00000000030085a7 */ /* 0x000ee4000800007f */
[----:B---3--:R-:W-:Y:S05]  /*1bf10*/  @!P0 BRA `(.L_x_564) ;  /* 0xfffffffc00f08947 */ /* 0x008fea000383ffff */
.L_x_559:
[----:B------:R-:W-:Y:S05]  /*1bf20*/  BSYNC B0 ;  /* 0x0000000000007941 */ /* 0x000fea0003800000 */
.L_x_558:
[----:B------:R-:W-:Y:S05]  /*1bf30*/  EXIT ;  /* 0x000000000000794d */ /* 0x000fea0003800000 */
.L_x_17:
[----:B-1----:R1:W4:Y:S02]  /*1bf40*/  SYNCS.PHASECHK.TRANS64.TRYWAIT P1, [R3+URZ], R0 ;  /* 0x00000000030075a7 */ /* 0x002324000802017f */
[----:B----4-:R-:W-:Y:S05]  /*1bf50*/  @!P1 NANOSLEEP.SYNCS 0x989680 ;  /* 0x009896800000995d */ /* 0x010fea0003900000 */
[----:B------:R-:W4:Y:S02]  /*1bf60*/  @!P1 SYNCS.PHASECHK.TRANS64 P1, [R3+URZ], R0 ;  /* 0x00000000030095a7 */ /* 0x000f24000802007f */
[----:B----4-:R-:W-:Y:S05]  /*1bf70*/  @!P1 BRA `(.L_x_17) ;  /* 0xfffffffc00f09947 */ /* 0x010fea000383ffff */
[----:B------:R-:W-:Y:S05]  /*1bf80*/  BRA `(.L_x_16) ;  /* 0xfffffe5000c07947 */ /* 0x000fea000383ffff */
.L_x_22:
[----:B-1----:R-:W-:-:S04]  /*1bf90*/  IMAD.U32 R5, RZ, RZ, UR8 ;  /* 0x00000008ff057e24 */ /* 0x002fc8000f8e00ff */
[----:B------:R1:W2:Y:S03]  /*1bfa0*/  SYNCS.PHASECHK.TRANS64.TRYWAIT P1, [R5+URZ], R4 ;  /* 0x00000004050075a7 */ /* 0x0002a6000802017f */
[----:B--2---:R-:W-:Y:S05]  /*1bfb0*/  @!P1 NANOSLEEP.SYNCS 0x989680 ;  /* 0x009896800000995d */ /* 0x004fea0003900000 */
[----:B------:R-:W2:Y:S02]  /*1bfc0*/  @!P1 SYNCS.PHASECHK.TRANS64 P1, [R5+URZ], R4 ;  /* 0x00000004050095a7 */ /* 0x000ea4000802007f */
[----:B--2---:R-:W-:Y:S05]  /*1bfd0*/  @!P1 BRA `(.L_x_22) ;  /* 0xfffffffc00ec9947 */ /* 0x004fea000383ffff */
[----:B------:R-:W-:Y:S05]  /*1bfe0*/  BRA `(.L_x_21) ;  /* 0xfffffe8800a47947 */ /* 0x000fea000383ffff */
.L_x_545:
[----:B------:R-:W-:Y:S01]  /*1bff0*/  BSSY B1, `(.L_x_565) ;  /* 0x0000006000017945 */ /* 0x000fe20003800000 */
[----:B------:R-:W-:-:S07]  /*1c000*/  MOV R15, 0xffffffff ;  /* 0xffffffff000f7802 */ /* 0x000fce0000000f00 */
[----:B------:R-:W-:Y:S05]  /*1c010*/  WARPSYNC.COLLECTIVE R15, `(.L_x_566) ;  /* 0x000000000f0c7348 */ /* 0x000fea0003c00000 */
[----:B------:R-:W-:Y:S02]  /*1c020*/  ELECT P6, UR62, PT ;  /* 0x00000000003e782f */ /* 0x000fe400038c0000 */
[----:B------:R-:W-:Y:S01]  /*1c030*/  MOV R14, UR62 ;  /* 0x0000003e000e7c02 */ /* 0x000fe20008000f00 */
[----:B------:R-:W-:Y:S10]  /*1c040*/  ENDCOLLECTIVE ;  /* 0x000000000000791b */ /* 0x000ff40003800000 */
.L_x_566:
[----:B------:R-:W-:Y:S05]  /*1c050*/  BSYNC B1 ;  /* 0x0000000000017941 */ /* 0x000fea0003800000 */
.L_x_565:
[----:B------:R-:W-:Y:S05]  /*1c060*/  BRA `(.L_x_567) ;  /* 0xfffffff000287947 */ /* 0x000fea000383ffff */
.L_x_548:
[----:B0-----:R0:W1:Y:S02]  /*1c070*/  SYNCS.PHASECHK.TRANS64.TRYWAIT P1, [R12+URZ+0x20], R5 ;  /* 0x000020050c0075a7 */ /* 0x001064000802017f */
[----:B-1----:R-:W-:Y:S05]  /*1c080*/  @!P1 NANOSLEEP.SYNCS 0x989680 ;  /* 0x009896800000995d */ /* 0x002fea0003900000 */
[----:B------:R-:W1:Y:S02]  /*1c090*/  @!P1 SYNCS.PHASECHK.TRANS64 P1, [R12+URZ+0x20], R5 ;  /* 0x000020050c0095a7 */ /* 0x000e64000802007f */
[----:B-1----:R-:W-:Y:S05]  /*1c0a0*/  @!P1 BRA `(.L_x_548) ;  /* 0xfffffffc00f09947 */ /* 0x002fea000383ffff */
[----:B------:R-:W-:Y:S05]  /*1c0b0*/  BRA `(.L_x_568) ;  /* 0xfffffff0005c7947 */ /* 0x000fea000383ffff */
.L_x_557:
[----:B------:R-:W-:Y:S01]  /*1c0c0*/  BSSY B0, `(.L_x_569) ;  /* 0x0000006000007945 */ /* 0x000fe20003800000 */
[----:B------:R-:W-:-:S07]  /*1c0d0*/  IMAD.MOV.U32 R15, RZ, RZ, -0x1 ;  /* 0xffffffffff0f7424 */ /* 0x000fce00078e00ff */
[----:B------:R-:W-:Y:S05]  /*1c0e0*/  WARPSYNC.COLLECTIVE R15, `(.L_x_570) ;  /* 0x000000000f0c7348 */ /* 0x000fea0003c00000 */
[----:B------:R-:W-:Y:S02]  /*1c0f0*/  ELECT P6, UR62, PT ;  /* 0x00000000003e782f */ /* 0x000fe400038c0000 */
[----:B------:R-:W-:Y:S01]  /*1c100*/  MOV R14, UR62 ;  /* 0x0000003e000e7c02 */ /* 0x000fe20008000f00 */
[----:B------:R-:W-:Y:S10]  /*1c110*/  ENDCOLLECTIVE ;  /* 0x000000000000791b */ /* 0x000ff40003800000 */
.L_x_570:
[----:B------:R-:W-:Y:S05]  /*1c120*/  BSYNC B0 ;  /* 0x0000000000007941 */ /* 0x000fea0003800000 */
.L_x_569:
[----:B------:R-:W-:Y:S05]  /*1c130*/  BRA `(.L_x_571) ;  /* 0xfffffff800c87947 */ /* 0x000fea000383ffff */
.L_x_561:
[----:B0-----:R0:W1:Y:S02]  /*1c140*/  SYNCS.PHASECHK.TRANS64.TRYWAIT P0, [R7+URZ], R2 ;  /* 0x00000002070075a7 */ /* 0x001064000800017f */
[----:B-1----:R-:W-:Y:S05]  /*1c150*/  @!P0 NANOSLEEP.SYNCS 0x989680 ;  /* 0x009896800000895d */ /* 0x002fea0003900000 */
[----:B------:R-:W1:Y:S02]  /*1c160*/  @!P0 SYNCS.PHASECHK.TRANS64 P0, [R7+URZ], R2 ;  /* 0x00000002070085a7 */ /* 0x000e64000800007f */
[----:B-1----:R-:W-:Y:S05]  /*1c170*/  @!P0 BRA `(.L_x_561) ;  /* 0xfffffffc00f08947 */ /* 0x002fea000383ffff */
[----:B------:R-:W-:Y:S05]  /*1c180*/  BRA `(.L_x_572) ;  /* 0xfffffffc000c7947 */ /* 0x000fea000383ffff */
.L_x_562:
[----:B0-----:R0:W1:Y:S02]  /*1c190*/  SYNCS.PHASECHK.TRANS64.TRYWAIT P0, [R9+URZ], R4 ;  /* 0x00000004090075a7 */ /* 0x001064000800017f */
[----:B-1----:R-:W-:Y:S05]  /*1c1a0*/  @!P0 NANOSLEEP.SYNCS 0x989680 ;  /* 0x009896800000895d */ /* 0x002fea0003900000 */
[----:B------:R-:W1:Y:S02]  /*1c1b0*/  @!P0 SYNCS.PHASECHK.TRANS64 P0, [R9+URZ], R4 ;  /* 0x00000004090085a7 */ /* 0x000e64000800007f */
[----:B-1----:R-:W-:Y:S05]  /*1c1c0*/  @!P0 BRA `(.L_x_562) ;  /* 0xfffffffc00f08947 */ /* 0x002fea000383ffff */
[----:B------:R-:W-:Y:S05]  /*1c1d0*/  BRA `(.L_x_573) ;  /* 0xfffffffc001c7947 */ /* 0x000fea000383ffff */
.L_x_563:
[----:B-1----:R1:W2:Y:S02]  /*1c1e0*/  SYNCS.PHASECHK.TRANS64.TRYWAIT P0, [R6+URZ], R5 ;  /* 0x00000005060075a7 */ /* 0x0022a4000800017f */
[----:B--2---:R-:W-:Y:S05]  /*1c1f0*/  @!P0 NANOSLEEP.SYNCS 0x989680 ;  /* 0x009896800000895d */ /* 0x004fea0003900000 */
[----:B------:R-:W2:Y:S02]  /*1c200*/  @!P0 SYNCS.PHASECHK.TRANS64 P0, [R6+URZ], R5 ;  /* 0x00000005060085a7 */ /* 0x000ea4000800007f */
[----:B--2---:R-:W-:Y:S05]  /*1c210*/  @!P0 BRA `(.L_x_563) ;  /* 0xfffffffc00f08947 */ /* 0x004fea000383ffff */
[----:B------:R-:W-:Y:S05]  /*1c220*/  BRA `(.L_x_574) ;  /* 0xfffffffc00247947 */ /* 0x000fea000383ffff */
.L_x_575:
[----:B------:R-:W-:-:S00]  /*1c230*/  BRA `(.L_x_575) ;  /* 0xfffffffc00fc7947 */ /* 0x000fc0000383ffff */
[----:B------:R-:W-:-:S00]  /*1c240*/  NOP ;  /* 0x0000000000007918 */ /* 0x000fc00000000000 */
        /* <DEDUP_REMOVED lines=11> */
.L_x_576:


//--------------------- .nv.global.init           --------------------------
	.section	.nv.global.init,"aw",@progbits
.nv.global.init:
	.type		$str$22,@object
	.size		$str$22,($str$23 - $str$22)
$str$22:
        /*0000*/ 	.byte	0x6b, 0x5f, 0x74, 0x69, 0x6c, 0x65, 0x5f, 0x63, 0x6f, 0x75, 0x6e, 0x74, 0x20, 0x3e, 0x3d, 0x20
        /*0010*/ 	.byte	0x31, 0x00
	.type		$str$23,@object
	.size		$str$23,(__unnamed_1 - $str$23)
$str$23:
        /*0012*/ 	.byte	0x2f, 0x74, 0x6d, 0x70, 0x2f, 0x63, 0x75, 0x74, 0x6c, 0x61, 0x73, 0x73, 0x5f, 0x73, 0x77, 0x65
        /*0022*/ 	.byte	0x65, 0x70, 0x5f, 0x73, 0x72, 0x63, 0x2f, 0x69, 0x6e, 0x63, 0x6c, 0x75, 0x64, 0x65, 0x2f, 0x63
        /*0032*/ 	.byte	0x75, 0x74, 0x6c, 0x61, 0x73, 0x73, 0x2f, 0x67, 0x65, 0x6d, 0x6d, 0x2f, 0x63, 0x6f, 0x6c, 0x6c
        /*0042*/ 	.byte	0x65, 0x63, 0x74, 0x69, 0x76, 0x65, 0x2f, 0x73, 0x6d, 0x39, 0x30, 0x5f, 0x6d, 0x6d, 0x61, 0x5f
        /*0052*/ 	.byte	0x74, 0x6d, 0x61, 0x5f, 0x67, 0x6d, 0x6d, 0x61, 0x5f, 0x73, 0x73, 0x5f, 0x77, 0x61, 0x72, 0x70
        /*0062*/ 	.byte	0x73, 0x70, 0x65, 0x63, 0x69, 0x61, 0x6c, 0x69, 0x7a, 0x65, 0x64, 0x2e, 0x68, 0x70, 0x70, 0x00
	.type		__unnamed_1,@object
	.size		__unnamed_1,(.L_0 - __unnamed_1)
__unnamed_1:
        /* <DEDUP_REMOVED lines=181> */
        /*0bc2*/ 	.byte	0x65, 0x6e, 0x74, 0x69, 0x74, 0x79, 0x5d, 0x00
.L_0:


//--------------------- .nv.shared._ZN7cutlass13device_kernelINS_4gemm6kernel13GemmUniversalIN4cute5tupleIJiiiiEEENS1_10collective13CollectiveMmaINS1_34MainloopSm90TmaGmmaWarpSpecializedILi4ENS5_IJNS4_1CILi1EEESB_SB_EEENS1_35KernelTmaWarpSpecializedCooperativeEEENS5_IJNSA_ILi192EEENSA_ILi256EEENSA_ILi64EEEEEENS_10bfloat16_tENS5_IJlSB_lEEESJ_SK_NS4_8TiledMMAINS4_8MMA_AtomIJNS4_4SM904GMMA28MMA_64x256x16_F32BF16BF16_SSILNSO_5MajorE0ELSQ_0ELNSO_7ScaleInE1ELSR_1EEEEEENS4_6LayoutINS5_IJNSA_ILi2EEESB_SB_EEENS5_IJSB_NSA_ILi0EEESX_EEEEENS5_IJNS4_10UnderscoreES10_S10_EEEEENS4_13SM90_TMA_LOADENS4_14ComposedLayoutINS4_7SwizzleILi3ELi4ELi3EEENS4_18smem_ptr_flag_bitsILi16EEENSU_INS5_IJNSA_ILi8EEESH_EEENS5_IJSH_SB_EEEEEEEvNS4_8identityES13_S1D_vS1E_EENS_8epilogue10collective6detail29Sm90TmaWarpSpecializedAdapterINS1H_15DefaultEpilogueISJ_SK_SK_NS1G_6thread17LinearCombinationISJ_Li1EffLNS1L_9ScaleType4KindE0ELNS_15FloatRoundStyleE2ESJ_EENS1_15EpilogueDefaultEEEEEvvEEEEvNT_6ParamsE --------------------------
	.section	.nv.shared._ZN7cutlass13device_kernelINS_4gemm6kernel13GemmUniversalIN4cute5tupleIJiiiiEEENS1_10collective13CollectiveMmaINS1_34MainloopSm90TmaGmmaWarpSpecializedILi4ENS5_IJNS4_1CILi1EEESB_SB_EEENS1_35KernelTmaWarpSpecializedCooperativeEEENS5_IJNSA_ILi192EEENSA_ILi256EEENSA_ILi64EEEEEENS_10bfloat16_tENS5_IJlSB_lEEESJ_SK_NS4_8TiledMMAINS4_8MMA_AtomIJNS4_4SM904GMMA28MMA_64x256x16_F32BF16BF16_SSILNSO_5MajorE0ELSQ_0ELNSO_7ScaleInE1ELSR_1EEEEEENS4_6LayoutINS5_IJNSA_ILi2EEESB_SB_EEENS5_IJSB_NSA_ILi0EEESX_EEEEENS5_IJNS4_10UnderscoreES10_S10_EEEEENS4_13SM90_TMA_LOADENS4_14ComposedLayoutINS4_7SwizzleILi3ELi4ELi3EEENS4_18smem_ptr_flag_bitsILi16EEENSU_INS5_IJNSA_ILi8EEESH_EEENS5_IJSH_SB_EEEEEEEvNS4_8identityES13_S1D_vS1E_EENS_8epilogue10collective6detail29Sm90TmaWarpSpecializedAdapterINS1H_15DefaultEpilogueISJ_SK_SK_NS1G_6thread17LinearCombinationISJ_Li1EffLNS1L_9ScaleType4KindE0ELNS_15FloatRoundStyleE2ESJ_EENS1_15EpilogueDefaultEEEEEvvEEEEvNT_6ParamsE,"aw",@nobits
	.sectionflags	@""
	.align	16
	.zero		1024


//--------------------- .nv.shared.reserved.0     --------------------------
	.section	.nv.shared.reserved.0,"aw",@nobits
	.weak		__nv_reservedSMEM_offset_0_alias
	.size		__nv_reservedSMEM_offset_0_alias, 0, 0
	.other		__nv_reservedSMEM_offset_0_alias,@"STO_CUDA_RESERVED_SHARED STV_DEFAULT"
__nv_reservedSMEM_offset_0_alias:
	.zero		0


//--------------------- .nv.global                --------------------------
	.section	.nv.global,"aw",@nobits
.nv.global:
	.type		_ZN39_INTERNAL_681bbcb2_4_k_cu_31bfcdd5_54814cute1_E,@object
	.size		_ZN39_INTERNAL_681bbcb2_4_k_cu_31bfcdd5_54814cute1_E,(_ZN39_INTERNAL_681bbcb2_4_k_cu_31bfcdd5_54814cuda3std3__45__cpo6cbeginE - _ZN39_INTERNAL_681bbcb2_4_k_cu_31bfcdd5_54814cute1_E)
_ZN39_INTERNAL_681bbcb2_4_k_cu_31bfcdd5_54814cute1_E:
	.zero		1
	.type		_ZN39_INTERNAL_681bbcb2_4_k_cu_31bfcdd5_54814cuda3std3__45__cpo6cbeginE,@object
	.size		_ZN39_INTERNAL_681bbcb2_4_k_cu_31bfcdd5_54814cuda3std3__45__cpo6cbeginE,(_ZN39_INTERNAL_681bbcb2_4_k_cu_31bfcdd5_54814cuda3std3__48in_placeE - _ZN39_INTERNAL_681bbcb2_4_k_cu_31bfcdd5_54814cuda3std3__45__cpo6cbeginE)
_ZN39_INTERNAL_681bbcb2_4_k_cu_31bfcdd5_54814cuda3std3__45__cpo6cbeginE:
	.zero		1
	.type		_ZN39_INTERNAL_681bbcb2_4_k_cu_31bfcdd5_54814cuda3std3__48in_placeE,@object
	.size		_ZN39_INTERNAL_681bbcb2_4_k_cu_31bfcdd5_54814cuda3std3__48in_placeE,(_ZN39_INTERNAL_681bbcb2_4_k_cu_31bfcdd5_54814cuda3std6ranges3__45__cpo9iter_moveE - _ZN39_INTERNAL_681bbcb2_4_k_cu_31bfcdd5_54814cuda3std3__48in_placeE)
_ZN39_INTERNAL_681bbcb2_4_k_cu_31bfcdd5_54814cuda3std3__48in_placeE:
	.zero		1
	.type		_ZN39_INTERNAL_681bbcb2_4_k_cu_31bfcdd5_54814cuda3std6ranges3__45__cpo9iter_moveE,@object
	.size		_ZN39_INTERNAL_681bbcb2_4_k_cu_31bfcdd5_54814cuda3std6ranges3__45__cpo9iter_moveE,(_ZN39_INTERNAL_681bbcb2_4_k_cu_31bfcdd5_54814cuda3std3__45__cpo5beginE - _ZN39_INTERNAL_681bbcb2_4_k_cu_31bfcdd5_54814cuda3std6ranges3__45__cpo9iter_moveE)
_ZN39_INTERNAL_681bbcb2_4_k_cu_31bfcdd5_54814cuda3std6ranges3__45__cpo9iter_moveE:
	.zero		1
	.type		_ZN39_INTERNAL_681bbcb2_4_k_cu_31bfcdd5_54814cuda3std3__45__cpo5beginE,@object
	.size		_ZN39_INTERNAL_681bbcb2_4_k_cu_31bfcdd5_54814cuda3std3__45__cpo5beginE,(_ZN39_INTERNAL_681bbcb2_4_k_cu_31bfcdd5_54814cuda3std3__441_GLOBAL__N__681bbcb2_4_k_cu_31bfcdd5_54816ignoreE - _ZN39_INTERNAL_681bbcb2_4_k_cu_31bfcdd5_54814cuda3std3__45__cpo5beginE)
_ZN39_INTERNAL_681bbcb2_4_k_cu_31bfcdd5_54814cuda3std3__45__cpo5beginE:
	.zero		1
	.type		_ZN39_INTERNAL_681bbcb2_4_k_cu_31bfcdd5_54814cuda3std3__441_GLOBAL__N__681bbcb2_4_k_cu_31bfcdd5_54816ignoreE,@object
	.size		_ZN39_INTERNAL_681bbcb2_4_k_cu_31bfcdd5_54814cuda3std3__441_GLOBAL__N__681bbcb2_4_k_cu_31bfcdd5_54816ignoreE,(_ZN39_INTERNAL_681bbcb2_4_k_cu_31bfcdd5_54814cute7productE - _ZN39_INTERNAL_681bbcb2_4_k_cu_31bfcdd5_54814cuda3std3__441_GLOBAL__N__681bbcb2_4_k_cu_31bfcdd5_54816ignoreE)
_ZN39_INTERNAL_681bbcb2_4_k_cu_31bfcdd5_54814cuda3std3__441_GLOBAL__N__681bbcb2_4_k_cu_31bfcdd5_54816ignoreE:
	.zero		1
	.type		_ZN39_INTERNAL_681bbcb2_4_k_cu_31bfcdd5_54814cute7productE,@object
	.size		_ZN39_INTERNAL_681bbcb2_4_k_cu_31bfcdd5_54814cute7productE,(_ZN39_INTERNAL_681bbcb2_4_k_cu_31bfcdd5_54814cuda3std3__45__cpo3endE - _ZN39_INTERNAL_681bbcb2_4_k_cu_31bfcdd5_54814cute7productE)
_ZN39_INTERNAL_681bbcb2_4_k_cu_31bfcdd5_54814cute7productE:
	.zero		1
	.type		_ZN39_INTERNAL_681bbcb2_4_k_cu_31bfcdd5_54814cuda3std3__45__cpo3endE,@object
	.size		_ZN39_INTERNAL_681bbcb2_4_k_cu_31bfcdd5_54814cuda3std3__45__cpo3endE,(_ZN39_INTERNAL_681bbcb2_4_k_cu_31bfcdd5_54814cuda3std3__419piecewise_constructE - _ZN39_INTERNAL_681bbcb2_4_k_cu_31bfcdd5_54814cuda3std3__45__cpo3endE)
_ZN39_INTERNAL_681bbcb2_4_k_cu_31bfcdd5_54814cuda3std3__45__cpo3endE:
	.zero		1
	.type		_ZN39_INTERNAL_681bbcb2_4_k_cu_31bfcdd5_54814cuda3std3__419piecewise_constructE,@object
	.size		_ZN39_INTERNAL_681bbcb2_4_k_cu_31bfcdd5_54814cuda3std3__419piecewise_constructE,(_ZN39_INTERNAL_681bbcb2_4_k_cu_31bfcdd5_54814cuda3std3__45__cpo4cendE - _ZN39_INTERNAL_681bbcb2_4_k_cu_31bfcdd5_54814cuda3std3__419piecewise_constructE)
_ZN39_INTERNAL_681bbcb2_4_k_cu_31bfcdd5_54814cuda3std3__419piecewise_constructE:
	.zero		1
	.type		_ZN39_INTERNAL_681bbcb2_4_k_cu_31bfcdd5_54814cuda3std3__45__cpo4cendE,@object
	.size		_ZN39_INTERNAL_681bbcb2_4_k_cu_31bfcdd5_54814cuda3std3__45__cpo4cendE,(_ZN39_INTERNAL_681bbcb2_4_k_cu_31bfcdd5_54814cuda3std6ranges3__45__cpo4swapE - _ZN39_INTERNAL_681bbcb2_4_k_cu_31bfcdd5_54814cuda3std3__45__cpo4cendE)
_ZN39_INTERNAL_681bbcb2_4_k_cu_31bfcdd5_54814cuda3std3__45__cpo4cendE:
	.zero		1
	.type		_ZN39_INTERNAL_681bbcb2_4_k_cu_31bfcdd5_54814cuda3std6ranges3__45__cpo4swapE,@object
	.size		_ZN39_INTERNAL_681bbcb2_4_k_cu_31bfcdd5_54814cuda3std6ranges3__45__cpo4swapE,(.L_8 - _ZN39_INTERNAL_681bbcb2_4_k_cu_31bfcdd5_54814cuda3std6ranges3__45__cpo4swapE)
_ZN39_INTERNAL_681bbcb2_4_k_cu_31bfcdd5_54814cuda3std6ranges3__45__cpo4swapE:
	.zero		1
.L_8:


//--------------------- .nv.constant0._ZN7cutlass13device_kernelINS_4gemm6kernel13GemmUniversalIN4cute5tupleIJiiiiEEENS1_10collective13CollectiveMmaINS1_34MainloopSm90TmaGmmaWarpSpecializedILi4ENS5_IJNS4_1CILi1EEESB_SB_EEENS1_35KernelTmaWarpSpecializedCooperativeEEENS5_IJNSA_ILi192EEENSA_ILi256EEENSA_ILi64EEEEEENS_10bfloat16_tENS5_IJlSB_lEEESJ_SK_NS4_8TiledMMAINS4_8MMA_AtomIJNS4_4SM904GMMA28MMA_64x256x16_F32BF16BF16_SSILNSO_5MajorE0ELSQ_0ELNSO_7ScaleInE1ELSR_1EEEEEENS4_6LayoutINS5_IJNSA_ILi2EEESB_SB_EEENS5_IJSB_NSA_ILi0EEESX_EEEEENS5_IJNS4_10UnderscoreES10_S10_EEEEENS4_13SM90_TMA_LOADENS4_14ComposedLayoutINS4_7SwizzleILi3ELi4ELi3EEENS4_18smem_ptr_flag_bitsILi16EEENSU_INS5_IJNSA_ILi8EEESH_EEENS5_IJSH_SB_EEEEEEEvNS4_8identityES13_S1D_vS1E_EENS_8epilogue10collective6detail29Sm90TmaWarpSpecializedAdapterINS1H_15DefaultEpilogueISJ_SK_SK_NS1G_6thread17LinearCombinationISJ_Li1EffLNS1L_9ScaleType4KindE0ELNS_15FloatRoundStyleE2ESJ_EENS1_15EpilogueDefaultEEEEEvvEEEEvNT_6ParamsE --------------------------
	.section	.nv.constant0._ZN7cutlass13device_kernelINS_4gemm6kernel13GemmUniversalIN4cute5tupleIJiiiiEEENS1_10collective13CollectiveMmaINS1_34MainloopSm90TmaGmmaWarpSpecializedILi4ENS5_IJNS4_1CILi1EEESB_SB_EEENS1_35KernelTmaWarpSpecializedCooperativeEEENS5_IJNSA_ILi192EEENSA_ILi256EEENSA_ILi64EEEEEENS_10bfloat16_tENS5_IJlSB_lEEESJ_SK_NS4_8TiledMMAINS4_8MMA_AtomIJNS4_4SM904GMMA28MMA_64x256x16_F32BF16BF16_SSILNSO_5MajorE0ELSQ_0ELNSO_7ScaleInE1ELSR_1EEEEEENS4_6LayoutINS5_IJNSA_ILi2EEESB_SB_EEENS5_IJSB_NSA_ILi0EEESX_EEEEENS5_IJNS4_10UnderscoreES10_S10_EEEEENS4_13SM90_TMA_LOADENS4_14ComposedLayoutINS4_7SwizzleILi3ELi4ELi3EEENS4_18smem_ptr_flag_bitsILi16EEENSU_INS5_IJNSA_ILi8EEESH_EEENS5_IJSH_SB_EEEEEEEvNS4_8identityES13_S1D_vS1E_EENS_8epilogue10collective6detail29Sm90TmaWarpSpecializedAdapterINS1H_15DefaultEpilogueISJ_SK_SK_NS1G_6thread17LinearCombinationISJ_Li1EffLNS1L_9ScaleType4KindE0ELNS_15FloatRoundStyleE2ESJ_EENS1_15EpilogueDefaultEEEEEvvEEEEvNT_6ParamsE,"a",@progbits
	.sectionflags	@""
	.align	4
.nv.constant0._ZN7cutlass13device_kernelINS_4gemm6kernel13GemmUniversalIN4cute5tupleIJiiiiEEENS1_10collective13CollectiveMmaINS1_34MainloopSm90TmaGmmaWarpSpecializedILi4ENS5_IJNS4_1CILi1EEESB_SB_EEENS1_35KernelTmaWarpSpecializedCooperativeEEENS5_IJNSA_ILi192EEENSA_ILi256EEENSA_ILi64EEEEEENS_10bfloat16_tENS5_IJlSB_lEEESJ_SK_NS4_8TiledMMAINS4_8MMA_AtomIJNS4_4SM904GMMA28MMA_64x256x16_F32BF16BF16_SSILNSO_5MajorE0ELSQ_0ELNSO_7ScaleInE1ELSR_1EEEEEENS4_6LayoutINS5_IJNSA_ILi2EEESB_SB_EEENS5_IJSB_NSA_ILi0EEESX_EEEEENS5_IJNS4_10UnderscoreES10_S10_EEEEENS4_13SM90_TMA_LOADENS4_14ComposedLayoutINS4_7SwizzleILi3ELi4ELi3EEENS4_18smem_ptr_flag_bitsILi16EEENSU_INS5_IJNSA_ILi8EEESH_EEENS5_IJSH_SB_EEEEEEEvNS4_8identityES13_S1D_vS1E_EENS_8epilogue10collective6detail29Sm90TmaWarpSpecializedAdapterINS1H_15DefaultEpilogueISJ_SK_SK_NS1G_6thread17LinearCombinationISJ_Li1EffLNS1L_9ScaleType4KindE0ELNS_15FloatRoundStyleE2ESJ_EENS1_15EpilogueDefaultEEEEEvvEEEEvNT_6ParamsE:
	.zero		1664


//--------------------- SYMBOLS --------------------------

	.type		.nv.reservedSmem.offset0,@object
	.size		.nv.reservedSmem.offset0,0x4
	.type		__assertfail,@function
